//
// Generated by NVIDIA NVVM Compiler
//
// Compiler Build ID: CL-36424714
// Cuda compilation tools, release 13.0, V13.0.88
// Based on NVVM 20.0.0
//

.version 9.0
.target sm_100
.address_size 64

	// .globl	_Z16PolynomProbsImplPKfiiPKiS0_S2_S2_iPf

.visible .entry _Z16PolynomProbsImplPKfiiPKiS0_S2_S2_iPf(
	.param .u64 .ptr .align 1 _Z16PolynomProbsImplPKfiiPKiS0_S2_S2_iPf_param_0,
	.param .u32 _Z16PolynomProbsImplPKfiiPKiS0_S2_S2_iPf_param_1,
	.param .u32 _Z16PolynomProbsImplPKfiiPKiS0_S2_S2_iPf_param_2,
	.param .u64 .ptr .align 1 _Z16PolynomProbsImplPKfiiPKiS0_S2_S2_iPf_param_3,
	.param .u64 .ptr .align 1 _Z16PolynomProbsImplPKfiiPKiS0_S2_S2_iPf_param_4,
	.param .u64 .ptr .align 1 _Z16PolynomProbsImplPKfiiPKiS0_S2_S2_iPf_param_5,
	.param .u64 .ptr .align 1 _Z16PolynomProbsImplPKfiiPKiS0_S2_S2_iPf_param_6,
	.param .u32 _Z16PolynomProbsImplPKfiiPKiS0_S2_S2_iPf_param_7,
	.param .u64 .ptr .align 1 _Z16PolynomProbsImplPKfiiPKiS0_S2_S2_iPf_param_8
)
{
	.reg .pred 	%p<22>;
	.reg .b32 	%r<45>;
	.reg .b32 	%f<148>;
	.reg .b64 	%rd<52>;

	ld.param.u64 	%rd15, [_Z16PolynomProbsImplPKfiiPKiS0_S2_S2_iPf_param_0];
	ld.param.u32 	%r10, [_Z16PolynomProbsImplPKfiiPKiS0_S2_S2_iPf_param_2];
	ld.param.u64 	%rd47, [_Z16PolynomProbsImplPKfiiPKiS0_S2_S2_iPf_param_3];
	ld.param.u64 	%rd48, [_Z16PolynomProbsImplPKfiiPKiS0_S2_S2_iPf_param_4];
	ld.param.u64 	%rd18, [_Z16PolynomProbsImplPKfiiPKiS0_S2_S2_iPf_param_5];
	ld.param.u64 	%rd19, [_Z16PolynomProbsImplPKfiiPKiS0_S2_S2_iPf_param_6];
	ld.param.u32 	%r11, [_Z16PolynomProbsImplPKfiiPKiS0_S2_S2_iPf_param_7];
	ld.param.u64 	%rd20, [_Z16PolynomProbsImplPKfiiPKiS0_S2_S2_iPf_param_8];
	mov.u32 	%r1, %tid.x;
	setp.ge.u32 	%p1, %r1, %r10;
	mov.u32 	%r43, %ctaid.x;
	setp.ge.s32 	%p2, %r43, %r11;
	or.pred  	%p3, %p1, %p2;
	@%p3 bra 	$L__BB0_16;
	cvt.u64.u32 	%rd1, %r1;
	mov.u32 	%r3, %nctaid.x;
	cvta.to.global.u64 	%rd2, %rd19;
	cvta.to.global.u64 	%rd3, %rd18;
	cvta.to.global.u64 	%rd4, %rd20;
$L__BB0_2:
	mul.wide.s32 	%rd21, %r43, 4;
	add.s64 	%rd22, %rd2, %rd21;
	ld.global.u32 	%r5, [%rd22];
	add.s64 	%rd23, %rd3, %rd21;
	ld.global.u32 	%r12, [%rd23];
	mul.wide.s32 	%rd24, %r12, 4;
	add.s64 	%rd48, %rd48, %rd24;
	add.s64 	%rd47, %rd47, %rd24;
	setp.lt.s32 	%p4, %r5, 1;
	mov.f32 	%f147, 0f00000000;
	@%p4 bra 	$L__BB0_15;
	setp.eq.s32 	%p5, %r5, 1;
	mov.f32 	%f147, 0f00000000;
	mov.b64 	%rd51, 0;
	@%p5 bra 	$L__BB0_11;
	and.b32  	%r13, %r5, 2147483646;
	neg.s32 	%r44, %r13;
	mov.f32 	%f147, 0f00000000;
	mov.u64 	%rd49, %rd47;
	mov.u64 	%rd50, %rd48;
$L__BB0_5:
	// begin inline asm
	ld.global.nc.s32 %r14, [%rd49];
	// end inline asm
	// begin inline asm
	ld.global.nc.f32 %f24, [%rd50];
	// end inline asm
	mul.lo.s32 	%r15, %r14, %r10;
	cvt.s64.s32 	%rd29, %r15;
	add.s64 	%rd30, %rd29, %rd1;
	shl.b64 	%rd31, %rd30, 2;
	add.s64 	%rd28, %rd15, %rd31;
	// begin inline asm
	ld.global.nc.f32 %f25, [%rd28];
	// end inline asm
	sub.f32 	%f26, %f25, %f24;
	neg.f32 	%f142, %f26;
	fma.rn.f32 	%f27, %f26, 0fBBBB989D, 0f3F000000;
	cvt.sat.f32.f32 	%f28, %f27;
	mov.f32 	%f29, 0f4B400001;
	mov.f32 	%f30, 0f437C0000;
	fma.rm.f32 	%f31, %f28, %f30, %f29;
	add.f32 	%f32, %f31, 0fCB40007F;
	neg.f32 	%f33, %f32;
	fma.rn.f32 	%f34, %f26, 0fBFB8AA3B, %f33;
	fma.rn.f32 	%f35, %f26, 0fB2A57060, %f34;
	mov.b32 	%r16, %f31;
	shl.b32 	%r17, %r16, 23;
	mov.b32 	%f36, %r17;
	ex2.approx.ftz.f32 	%f37, %f35;
	fma.rn.f32 	%f3, %f37, %f36, 0f3F800000;
	abs.f32 	%f38, %f3;
	setp.equ.f32 	%p6, %f38, 0f7F800000;
	@%p6 bra 	$L__BB0_7;
	setp.lt.f32 	%p7, %f3, 0f00800000;
	mul.f32 	%f39, %f3, 0f4B000000;
	selp.f32 	%f40, %f39, %f3, %p7;
	selp.f32 	%f41, 0fC1B80000, 0f00000000, %p7;
	mov.b32 	%r18, %f40;
	add.s32 	%r19, %r18, -1059760811;
	and.b32  	%r20, %r19, -8388608;
	sub.s32 	%r21, %r18, %r20;
	mov.b32 	%f42, %r21;
	cvt.rn.f32.s32 	%f43, %r20;
	fma.rn.f32 	%f44, %f43, 0f34000000, %f41;
	add.f32 	%f45, %f42, 0fBF800000;
	fma.rn.f32 	%f46, %f45, 0fBE055027, 0f3E1039F6;
	fma.rn.f32 	%f47, %f46, %f45, 0fBDF8CDCC;
	fma.rn.f32 	%f48, %f47, %f45, 0f3E0F2955;
	fma.rn.f32 	%f49, %f48, %f45, 0fBE2AD8B9;
	fma.rn.f32 	%f50, %f49, %f45, 0f3E4CED0B;
	fma.rn.f32 	%f51, %f50, %f45, 0fBE7FFF22;
	fma.rn.f32 	%f52, %f51, %f45, 0f3EAAAA78;
	fma.rn.f32 	%f53, %f52, %f45, 0fBF000000;
	mul.f32 	%f54, %f45, %f53;
	fma.rn.f32 	%f55, %f54, %f45, %f45;
	fma.rn.f32 	%f56, %f44, 0f3F317218, %f55;
	setp.gt.u32 	%p8, %r18, 2139095039;
	fma.rn.f32 	%f57, %f40, 0f7F800000, 0f7F800000;
	selp.f32 	%f58, %f57, %f56, %p8;
	setp.eq.f32 	%p9, %f40, 0f00000000;
	selp.f32 	%f142, 0fFF800000, %f58, %p9;
$L__BB0_7:
	sub.f32 	%f6, %f147, %f142;
	add.s64 	%rd32, %rd49, 4;
	// begin inline asm
	ld.global.nc.s32 %r22, [%rd32];
	// end inline asm
	add.s64 	%rd33, %rd50, 4;
	// begin inline asm
	ld.global.nc.f32 %f59, [%rd33];
	// end inline asm
	mul.lo.s32 	%r23, %r22, %r10;
	cvt.s64.s32 	%rd35, %r23;
	add.s64 	%rd36, %rd35, %rd1;
	shl.b64 	%rd37, %rd36, 2;
	add.s64 	%rd34, %rd15, %rd37;
	// begin inline asm
	ld.global.nc.f32 %f60, [%rd34];
	// end inline asm
	sub.f32 	%f61, %f60, %f59;
	neg.f32 	%f143, %f61;
	fma.rn.f32 	%f62, %f61, 0fBBBB989D, 0f3F000000;
	cvt.sat.f32.f32 	%f63, %f62;
	mov.f32 	%f64, 0f4B400001;
	mov.f32 	%f65, 0f437C0000;
	fma.rm.f32 	%f66, %f63, %f65, %f64;
	add.f32 	%f67, %f66, 0fCB40007F;
	neg.f32 	%f68, %f67;
	fma.rn.f32 	%f69, %f61, 0fBFB8AA3B, %f68;
	fma.rn.f32 	%f70, %f61, 0fB2A57060, %f69;
	mov.b32 	%r24, %f66;
	shl.b32 	%r25, %r24, 23;
	mov.b32 	%f71, %r25;
	ex2.approx.ftz.f32 	%f72, %f70;
	fma.rn.f32 	%f8, %f72, %f71, 0f3F800000;
	abs.f32 	%f73, %f8;
	setp.equ.f32 	%p10, %f73, 0f7F800000;
	@%p10 bra 	$L__BB0_9;
	setp.lt.f32 	%p11, %f8, 0f00800000;
	mul.f32 	%f74, %f8, 0f4B000000;
	selp.f32 	%f75, %f74, %f8, %p11;
	selp.f32 	%f76, 0fC1B80000, 0f00000000, %p11;
	mov.b32 	%r26, %f75;
	add.s32 	%r27, %r26, -1059760811;
	and.b32  	%r28, %r27, -8388608;
	sub.s32 	%r29, %r26, %r28;
	mov.b32 	%f77, %r29;
	cvt.rn.f32.s32 	%f78, %r28;
	fma.rn.f32 	%f79, %f78, 0f34000000, %f76;
	add.f32 	%f80, %f77, 0fBF800000;
	fma.rn.f32 	%f81, %f80, 0fBE055027, 0f3E1039F6;
	fma.rn.f32 	%f82, %f81, %f80, 0fBDF8CDCC;
	fma.rn.f32 	%f83, %f82, %f80, 0f3E0F2955;
	fma.rn.f32 	%f84, %f83, %f80, 0fBE2AD8B9;
	fma.rn.f32 	%f85, %f84, %f80, 0f3E4CED0B;
	fma.rn.f32 	%f86, %f85, %f80, 0fBE7FFF22;
	fma.rn.f32 	%f87, %f86, %f80, 0f3EAAAA78;
	fma.rn.f32 	%f88, %f87, %f80, 0fBF000000;
	mul.f32 	%f89, %f80, %f88;
	fma.rn.f32 	%f90, %f89, %f80, %f80;
	fma.rn.f32 	%f91, %f79, 0f3F317218, %f90;
	setp.gt.u32 	%p12, %r26, 2139095039;
	fma.rn.f32 	%f92, %f75, 0f7F800000, 0f7F800000;
	selp.f32 	%f93, %f92, %f91, %p12;
	setp.eq.f32 	%p13, %f75, 0f00000000;
	selp.f32 	%f143, 0fFF800000, %f93, %p13;
$L__BB0_9:
	sub.f32 	%f147, %f6, %f143;
	add.s32 	%r44, %r44, 2;
	add.s64 	%rd50, %rd50, 8;
	add.s64 	%rd49, %rd49, 8;
	setp.ne.s32 	%p14, %r44, 0;
	@%p14 bra 	$L__BB0_5;
	and.b32  	%r30, %r5, 2147483646;
	cvt.u64.u32 	%rd51, %r30;
$L__BB0_11:
	and.b32  	%r31, %r5, 1;
	setp.eq.b32 	%p15, %r31, 1;
	not.pred 	%p16, %p15;
	@%p16 bra 	$L__BB0_15;
	shl.b64 	%rd41, %rd51, 2;
	add.s64 	%rd38, %rd47, %rd41;
	// begin inline asm
	ld.global.nc.s32 %r32, [%rd38];
	// end inline asm
	add.s64 	%rd39, %rd48, %rd41;
	// begin inline asm
	ld.global.nc.f32 %f94, [%rd39];
	// end inline asm
	mul.lo.s32 	%r33, %r32, %r10;
	cvt.s64.s32 	%rd42, %r33;
	add.s64 	%rd43, %rd42, %rd1;
	shl.b64 	%rd44, %rd43, 2;
	add.s64 	%rd40, %rd15, %rd44;
	// begin inline asm
	ld.global.nc.f32 %f95, [%rd40];
	// end inline asm
	sub.f32 	%f96, %f95, %f94;
	neg.f32 	%f146, %f96;
	fma.rn.f32 	%f97, %f96, 0fBBBB989D, 0f3F000000;
	cvt.sat.f32.f32 	%f98, %f97;
	mov.f32 	%f99, 0f4B400001;
	mov.f32 	%f100, 0f437C0000;
	fma.rm.f32 	%f101, %f98, %f100, %f99;
	add.f32 	%f102, %f101, 0fCB40007F;
	neg.f32 	%f103, %f102;
	fma.rn.f32 	%f104, %f96, 0fBFB8AA3B, %f103;
	fma.rn.f32 	%f105, %f96, 0fB2A57060, %f104;
	mov.b32 	%r34, %f101;
	shl.b32 	%r35, %r34, 23;
	mov.b32 	%f106, %r35;
	ex2.approx.ftz.f32 	%f107, %f105;
	fma.rn.f32 	%f15, %f107, %f106, 0f3F800000;
	abs.f32 	%f108, %f15;
	setp.equ.f32 	%p17, %f108, 0f7F800000;
	@%p17 bra 	$L__BB0_14;
	setp.lt.f32 	%p18, %f15, 0f00800000;
	mul.f32 	%f109, %f15, 0f4B000000;
	selp.f32 	%f110, %f109, %f15, %p18;
	selp.f32 	%f111, 0fC1B80000, 0f00000000, %p18;
	mov.b32 	%r36, %f110;
	add.s32 	%r37, %r36, -1059760811;
	and.b32  	%r38, %r37, -8388608;
	sub.s32 	%r39, %r36, %r38;
	mov.b32 	%f112, %r39;
	cvt.rn.f32.s32 	%f113, %r38;
	fma.rn.f32 	%f114, %f113, 0f34000000, %f111;
	add.f32 	%f115, %f112, 0fBF800000;
	fma.rn.f32 	%f116, %f115, 0fBE055027, 0f3E1039F6;
	fma.rn.f32 	%f117, %f116, %f115, 0fBDF8CDCC;
	fma.rn.f32 	%f118, %f117, %f115, 0f3E0F2955;
	fma.rn.f32 	%f119, %f118, %f115, 0fBE2AD8B9;
	fma.rn.f32 	%f120, %f119, %f115, 0f3E4CED0B;
	fma.rn.f32 	%f121, %f120, %f115, 0fBE7FFF22;
	fma.rn.f32 	%f122, %f121, %f115, 0f3EAAAA78;
	fma.rn.f32 	%f123, %f122, %f115, 0fBF000000;
	mul.f32 	%f124, %f115, %f123;
	fma.rn.f32 	%f125, %f124, %f115, %f115;
	fma.rn.f32 	%f126, %f114, 0f3F317218, %f125;
	setp.gt.u32 	%p19, %r36, 2139095039;
	fma.rn.f32 	%f127, %f110, 0f7F800000, 0f7F800000;
	selp.f32 	%f128, %f127, %f126, %p19;
	setp.eq.f32 	%p20, %f110, 0f00000000;
	selp.f32 	%f146, 0fFF800000, %f128, %p20;
$L__BB0_14:
	sub.f32 	%f147, %f147, %f146;
$L__BB0_15:
	fma.rn.f32 	%f129, %f147, 0f3BBB989D, 0f3F000000;
	cvt.sat.f32.f32 	%f130, %f129;
	mov.f32 	%f131, 0f4B400001;
	mov.f32 	%f132, 0f437C0000;
	fma.rm.f32 	%f133, %f130, %f132, %f131;
	add.f32 	%f134, %f133, 0fCB40007F;
	neg.f32 	%f135, %f134;
	fma.rn.f32 	%f136, %f147, 0f3FB8AA3B, %f135;
	fma.rn.f32 	%f137, %f147, 0f32A57060, %f136;
	mov.b32 	%r40, %f133;
	shl.b32 	%r41, %r40, 23;
	mov.b32 	%f138, %r41;
	ex2.approx.ftz.f32 	%f139, %f137;
	mul.f32 	%f140, %f139, %f138;
	mad.lo.s32 	%r42, %r43, %r10, %r1;
	mul.wide.u32 	%rd45, %r42, 4;
	add.s64 	%rd46, %rd4, %rd45;
	st.global.f32 	[%rd46], %f140;
	add.s32 	%r43, %r43, %r3;
	setp.lt.s32 	%p21, %r43, %r11;
	@%p21 bra 	$L__BB0_2;
$L__BB0_16:
	ret;

}
	// .globl	_Z18PolynomForwardImplPKfiS0_iiPf
.visible .entry _Z18PolynomForwardImplPKfiS0_iiPf(
	.param .u64 .ptr .align 1 _Z18PolynomForwardImplPKfiS0_iiPf_param_0,
	.param .u32 _Z18PolynomForwardImplPKfiS0_iiPf_param_1,
	.param .u64 .ptr .align 1 _Z18PolynomForwardImplPKfiS0_iiPf_param_2,
	.param .u32 _Z18PolynomForwardImplPKfiS0_iiPf_param_3,
	.param .u32 _Z18PolynomForwardImplPKfiS0_iiPf_param_4,
	.param .u64 .ptr .align 1 _Z18PolynomForwardImplPKfiS0_iiPf_param_5
)
{
	.reg .pred 	%p<4>;
	.reg .b32 	%r<20>;
	.reg .b32 	%f<11>;
	.reg .b64 	%rd<17>;

	ld.param.u64 	%rd2, [_Z18PolynomForwardImplPKfiS0_iiPf_param_0];
	ld.param.u32 	%r10, [_Z18PolynomForwardImplPKfiS0_iiPf_param_1];
	ld.param.u64 	%rd3, [_Z18PolynomForwardImplPKfiS0_iiPf_param_2];
	ld.param.u32 	%r11, [_Z18PolynomForwardImplPKfiS0_iiPf_param_3];
	ld.param.u32 	%r9, [_Z18PolynomForwardImplPKfiS0_iiPf_param_4];
	ld.param.u64 	%rd4, [_Z18PolynomForwardImplPKfiS0_iiPf_param_5];
	mul.lo.s32 	%r1, %r9, %r10;
	mul.lo.s32 	%r2, %r1, %r11;
	mov.u32 	%r12, %nctaid.x;
	mul.lo.s32 	%r3, %r1, %r12;
	mov.u32 	%r13, %ntid.x;
	mov.u32 	%r14, %ctaid.x;
	mov.u32 	%r15, %tid.x;
	mad.lo.s32 	%r19, %r13, %r14, %r15;
	rem.s32 	%r5, %r19, %r1;
	rem.s32 	%r6, %r5, %r9;
	setp.ge.s32 	%p1, %r19, %r3;
	@%p1 bra 	$L__BB1_5;
	setp.ge.u32 	%p2, %r19, %r2;
	mov.f32 	%f10, 0f00000000;
	@%p2 bra 	$L__BB1_4;
	cvt.s64.s32 	%rd1, %r6;
	mov.f32 	%f10, 0f00000000;
$L__BB1_3:
	div.s32 	%r16, %r19, %r1;
	mul.wide.s32 	%rd7, %r16, 4;
	add.s64 	%rd5, %rd2, %rd7;
	// begin inline asm
	ld.global.nc.f32 %f6, [%rd5];
	// end inline asm
	mul.lo.s32 	%r17, %r16, %r9;
	cvt.s64.s32 	%rd8, %r17;
	add.s64 	%rd9, %rd8, %rd1;
	shl.b64 	%rd10, %rd9, 2;
	add.s64 	%rd6, %rd3, %rd10;
	// begin inline asm
	ld.global.nc.f32 %f7, [%rd6];
	// end inline asm
	fma.rn.f32 	%f10, %f6, %f7, %f10;
	add.s32 	%r19, %r19, %r3;
	setp.lt.u32 	%p3, %r19, %r2;
	@%p3 bra 	$L__BB1_3;
$L__BB1_4:
	sub.s32 	%r18, %r5, %r6;
	cvt.s64.s32 	%rd11, %r18;
	cvt.s64.s32 	%rd12, %r6;
	add.s64 	%rd13, %rd11, %rd12;
	cvta.to.global.u64 	%rd14, %rd4;
	shl.b64 	%rd15, %rd13, 2;
	add.s64 	%rd16, %rd14, %rd15;
	atom.global.add.f32 	%f8, [%rd16], %f10;
$L__BB1_5:
	ret;

}


// ===== COMPILED SASS (sm_100) =====

	.target	sm_100

	.elftype	@"ET_EXEC"


//--------------------- .note.nv.tkinfo           --------------------------
	.section	.note.nv.tkinfo,"",@"SHT_NOTE"
	.sectionflags	@"SHF_NOTE_NV_TKINFO"
	.tkinfo
        /*0018*/ 	.word	0x00000002
        /*0030*/ 	.string	""
        /*0030*/ 	.string	"ptxas"
        /*0030*/ 	.string	"Cuda compilation tools, release 13.0, V13.0.88"
        /*0030*/ 	.string	"Build cuda_13.0.r13.0/compiler.36424714_0"
        /*0030*/ 	.string	"-arch sm_100 -m 64 "



//--------------------- .note.nv.cuinfo           --------------------------
	.section	.note.nv.cuinfo,"",@"SHT_NOTE"
	.sectionflags	@"SHF_NOTE_NV_CUINFO"
        /*0018*/ 	.short	0x0002
        /*001a*/ 	.short	0x0064
        /*001c*/ 	.short	0x0082
	.zero		2


//--------------------- .nv.info                  --------------------------
	.section	.nv.info,"",@"SHT_CUDA_INFO"
	.align	4


	//----- nvinfo : EIATTR_REGCOUNT
	.align		4
        /*0000*/ 	.byte	0x04, 0x2f
        /*0002*/ 	.short	(.L_1 - .L_0)
	.align		4
.L_0:
        /*0004*/ 	.word	index@(_Z16PolynomProbsImplPKfiiPKiS0_S2_S2_iPf)
        /*0008*/ 	.word	0x0000001b


	//----- nvinfo : EIATTR_FRAME_SIZE
	.align		4
.L_1:
        /*000c*/ 	.byte	0x04, 0x11
        /*000e*/ 	.short	(.L_3 - .L_2)
	.align		4
.L_2:
        /*0010*/ 	.word	index@(_Z16PolynomProbsImplPKfiiPKiS0_S2_S2_iPf)
        /*0014*/ 	.word	0x00000000


	//----- nvinfo : EIATTR_REGCOUNT
	.align		4
.L_3:
        /*0018*/ 	.byte	0x04, 0x2f
        /*001a*/ 	.short	(.L_5 - .L_4)
	.align		4
.L_4:
        /*001c*/ 	.word	index@(_Z18PolynomForwardImplPKfiS0_iiPf)
        /*0020*/ 	.word	0x00000015


	//----- nvinfo : EIATTR_FRAME_SIZE
	.align		4
.L_5:
        /*0024*/ 	.byte	0x04, 0x11
        /*0026*/ 	.short	(.L_7 - .L_6)
	.align		4
.L_6:
        /*0028*/ 	.word	index@(_Z18PolynomForwardImplPKfiS0_iiPf)
        /*002c*/ 	.word	0x00000000


	//----- nvinfo : EIATTR_MIN_STACK_SIZE
	.align		4
.L_7:
        /*0030*/ 	.byte	0x04, 0x12
        /*0032*/ 	.short	(.L_9 - .L_8)
	.align		4
.L_8:
        /*0034*/ 	.word	index@(_Z18PolynomForwardImplPKfiS0_iiPf)
        /*0038*/ 	.word	0x00000000


	//----- nvinfo : EIATTR_MIN_STACK_SIZE
	.align		4
.L_9:
        /*003c*/ 	.byte	0x04, 0x12
        /*003e*/ 	.short	(.L_11 - .L_10)
	.align		4
.L_10:
        /*0040*/ 	.word	index@(_Z16PolynomProbsImplPKfiiPKiS0_S2_S2_iPf)
        /*0044*/ 	.word	0x00000000
.L_11:


//--------------------- .nv.compat                --------------------------
	.section	.nv.compat,"",@"SHT_CUDA_COMPAT_INFO"
	.align	4
        /*0000*/ 	.byte	0x02, 0x09, 0x00, 0x00, 0x02, 0x02, 0x01, 0x00, 0x02, 0x05, 0x05, 0x00, 0x03, 0x07, 0x01, 0x01
        /*0010*/ 	.byte	0x02, 0x03, 0x00, 0x00, 0x02, 0x06, 0x01, 0x00, 0x04, 0x0b, 0x08, 0x00, 0x01, 0x00, 0x00, 0x00
        /*0020*/ 	.byte	0x00, 0x00, 0x00, 0x00


//--------------------- .nv.info._Z18PolynomForwardImplPKfiS0_iiPf --------------------------
	.section	.nv.info._Z18PolynomForwardImplPKfiS0_iiPf,"",@"SHT_CUDA_INFO"
	.sectionflags	@""
	.align	4


	//----- nvinfo : EIATTR_CUDA_API_VERSION
	.align		4
        /*0000*/ 	.byte	0x04, 0x37
        /*0002*/ 	.short	(.L_13 - .L_12)
.L_12:
        /*0004*/ 	.word	0x00000082


	//----- nvinfo : EIATTR_KPARAM_INFO
	.align		4
.L_13:
        /*0008*/ 	.byte	0x04, 0x17
        /*000a*/ 	.short	(.L_15 - .L_14)
.L_14:
        /*000c*/ 	.word	0x00000000
        /*0010*/ 	.short	0x0005
        /*0012*/ 	.short	0x0020
        /*0014*/ 	.byte	0x00, 0xf5, 0x21, 0x00


	//----- nvinfo : EIATTR_KPARAM_INFO
	.align		4
.L_15:
        /*0018*/ 	.byte	0x04, 0x17
        /*001a*/ 	.short	(.L_17 - .L_16)
.L_16:
        /*001c*/ 	.word	0x00000000
        /*0020*/ 	.short	0x0004
        /*0022*/ 	.short	0x001c
        /*0024*/ 	.byte	0x00, 0xf0, 0x11, 0x00


	//----- nvinfo : EIATTR_KPARAM_INFO
	.align		4
.L_17:
        /*0028*/ 	.byte	0x04, 0x17
        /*002a*/ 	.short	(.L_19 - .L_18)
.L_18:
        /*002c*/ 	.word	0x00000000
        /*0030*/ 	.short	0x0003
        /*0032*/ 	.short	0x0018
        /*0034*/ 	.byte	0x00, 0xf0, 0x11, 0x00


	//----- nvinfo : EIATTR_KPARAM_INFO
	.align		4
.L_19:
        /*0038*/ 	.byte	0x04, 0x17
        /*003a*/ 	.short	(.L_21 - .L_20)
.L_20:
        /*003c*/ 	.word	0x00000000
        /*0040*/ 	.short	0x0002
        /*0042*/ 	.short	0x0010
        /*0044*/ 	.byte	0x00, 0xf5, 0x21, 0x00


	//----- nvinfo : EIATTR_KPARAM_INFO
	.align		4
.L_21:
        /*0048*/ 	.byte	0x04, 0x17
        /*004a*/ 	.short	(.L_23 - .L_22)
.L_22:
        /*004c*/ 	.word	0x00000000
        /*0050*/ 	.short	0x0001
        /*0052*/ 	.short	0x0008
        /*0054*/ 	.byte	0x00, 0xf0, 0x11, 0x00


	//----- nvinfo : EIATTR_KPARAM_INFO
	.align		4
.L_23:
        /*0058*/ 	.byte	0x04, 0x17
        /*005a*/ 	.short	(.L_25 - .L_24)
.L_24:
        /*005c*/ 	.word	0x00000000
        /*0060*/ 	.short	0x0000
        /*0062*/ 	.short	0x0000
        /*0064*/ 	.byte	0x00, 0xf5, 0x21, 0x00


	//----- nvinfo : EIATTR_SPARSE_MMA_MASK
	.align		4
.L_25:
        /*0068*/ 	.byte	0x03, 0x50
        /*006a*/ 	.short	0x0000


	//----- nvinfo : EIATTR_MAXREG_COUNT
	.align		4
        /*006c*/ 	.byte	0x03, 0x1b
        /*006e*/ 	.short	0x00ff


	//----- nvinfo : EIATTR_MERCURY_ISA_VERSION
	.align		4
        /*0070*/ 	.byte	0x03, 0x5f
        /*0072*/ 	.short	0x0101


	//----- nvinfo : EIATTR_VRC_CTA_INIT_COUNT
	.align		4
        /*0074*/ 	.byte	0x02, 0x4a
	.zero		1
	.zero		1


	//----- nvinfo : EIATTR_EXIT_INSTR_OFFSETS
	.align		4
        /*0078*/ 	.byte	0x04, 0x1c
        /*007a*/ 	.short	(.L_27 - .L_26)


	//   ....[0]....
.L_26:
        /*007c*/ 	.word	0x00000300


	//   ....[1]....
        /*0080*/ 	.word	0x00000680


	//----- nvinfo : EIATTR_CRS_STACK_SIZE
	.align		4
.L_27:
        /*0084*/ 	.byte	0x04, 0x1e
        /*0086*/ 	.short	(.L_29 - .L_28)
.L_28:
        /*0088*/ 	.word	0x00000000


	//----- nvinfo : EIATTR_CBANK_PARAM_SIZE
	.align		4
.L_29:
        /*008c*/ 	.byte	0x03, 0x19
        /*008e*/ 	.short	0x0028


	//----- nvinfo : EIATTR_PARAM_CBANK
	.align		4
        /*0090*/ 	.byte	0x04, 0x0a
        /*0092*/ 	.short	(.L_31 - .L_30)
	.align		4
.L_30:
        /*0094*/ 	.word	index@(.nv.constant0._Z18PolynomForwardImplPKfiS0_iiPf)
        /*0098*/ 	.short	0x0380
        /*009a*/ 	.short	0x0028


	//----- nvinfo : EIATTR_SW_WAR
	.align		4
.L_31:
        /*009c*/ 	.byte	0x04, 0x36
        /*009e*/ 	.short	(.L_33 - .L_32)
.L_32:
        /*00a0*/ 	.word	0x00000008
.L_33:


//--------------------- .nv.info._Z16PolynomProbsImplPKfiiPKiS0_S2_S2_iPf --------------------------
	.section	.nv.info._Z16PolynomProbsImplPKfiiPKiS0_S2_S2_iPf,"",@"SHT_CUDA_INFO"
	.sectionflags	@""
	.align	4


	//----- nvinfo : EIATTR_CUDA_API_VERSION
	.align		4
        /*0000*/ 	.byte	0x04, 0x37
        /*0002*/ 	.short	(.L_35 - .L_34)
.L_34:
        /*0004*/ 	.word	0x00000082


	//----- nvinfo : EIATTR_KPARAM_INFO
	.align		4
.L_35:
        /*0008*/ 	.byte	0x04, 0x17
        /*000a*/ 	.short	(.L_37 - .L_36)
.L_36:
        /*000c*/ 	.word	0x00000000
        /*0010*/ 	.short	0x0008
        /*0012*/ 	.short	0x0038
        /*0014*/ 	.byte	0x00, 0xf5, 0x21, 0x00


	//----- nvinfo : EIATTR_KPARAM_INFO
	.align		4
.L_37:
        /*0018*/ 	.byte	0x04, 0x17
        /*001a*/ 	.short	(.L_39 - .L_38)
.L_38:
        /*001c*/ 	.word	0x00000000
        /*0020*/ 	.short	0x0007
        /*0022*/ 	.short	0x0030
        /*0024*/ 	.byte	0x00, 0xf0, 0x11, 0x00


	//----- nvinfo : EIATTR_KPARAM_INFO
	.align		4
.L_39:
        /*0028*/ 	.byte	0x04, 0x17
        /*002a*/ 	.short	(.L_41 - .L_40)
.L_40:
        /*002c*/ 	.word	0x00000000
        /*0030*/ 	.short	0x0006
        /*0032*/ 	.short	0x0028
        /*0034*/ 	.byte	0x00, 0xf5, 0x21, 0x00


	//----- nvinfo : EIATTR_KPARAM_INFO
	.align		4
.L_41:
        /*0038*/ 	.byte	0x04, 0x17
        /*003a*/ 	.short	(.L_43 - .L_42)
.L_42:
        /*003c*/ 	.word	0x00000000
        /*0040*/ 	.short	0x0005
        /*0042*/ 	.short	0x0020
        /*0044*/ 	.byte	0x00, 0xf5, 0x21, 0x00


	//----- nvinfo : EIATTR_KPARAM_INFO
	.align		4
.L_43:
        /*0048*/ 	.byte	0x04, 0x17
        /*004a*/ 	.short	(.L_45 - .L_44)
.L_44:
        /*004c*/ 	.word	0x00000000
        /*0050*/ 	.short	0x0004
        /*0052*/ 	.short	0x0018
        /*0054*/ 	.byte	0x00, 0xf5, 0x21, 0x00


	//----- nvinfo : EIATTR_KPARAM_INFO
	.align		4
.L_45:
        /*0058*/ 	.byte	0x04, 0x17
        /*005a*/ 	.short	(.L_47 - .L_46)
.L_46:
        /*005c*/ 	.word	0x00000000
        /*0060*/ 	.short	0x0003
        /*0062*/ 	.short	0x0010
        /*0064*/ 	.byte	0x00, 0xf5, 0x21, 0x00


	//----- nvinfo : EIATTR_KPARAM_INFO
	.align		4
.L_47:
        /*0068*/ 	.byte	0x04, 0x17
        /*006a*/ 	.short	(.L_49 - .L_48)
.L_48:
        /*006c*/ 	.word	0x00000000
        /*0070*/ 	.short	0x0002
        /*0072*/ 	.short	0x000c
        /*0074*/ 	.byte	0x00, 0xf0, 0x11, 0x00


	//----- nvinfo : EIATTR_KPARAM_INFO
	.align		4
.L_49:
        /*0078*/ 	.byte	0x04, 0x17
        /*007a*/ 	.short	(.L_51 - .L_50)
.L_50:
        /*007c*/ 	.word	0x00000000
        /*0080*/ 	.short	0x0001
        /*0082*/ 	.short	0x0008
        /*0084*/ 	.byte	0x00, 0xf0, 0x11, 0x00


	//----- nvinfo : EIATTR_KPARAM_INFO
	.align		4
.L_51:
        /*0088*/ 	.byte	0x04, 0x17
        /*008a*/ 	.short	(.L_53 - .L_52)
.L_52:
        /*008c*/ 	.word	0x00000000
        /*0090*/ 	.short	0x0000
        /*0092*/ 	.short	0x0000
        /*0094*/ 	.byte	0x00, 0xf5, 0x21, 0x00


	//----- nvinfo : EIATTR_SPARSE_MMA_MASK
	.align		4
.L_53:
        /*0098*/ 	.byte	0x03, 0x50
        /*009a*/ 	.short	0x0000


	//----- nvinfo : EIATTR_MAXREG_COUNT
	.align		4
        /*009c*/ 	.byte	0x03, 0x1b
        /*009e*/ 	.short	0x00ff


	//----- nvinfo : EIATTR_MERCURY_ISA_VERSION
	.align		4
        /*00a0*/ 	.byte	0x03, 0x5f
        /*00a2*/ 	.short	0x0101


	//----- nvinfo : EIATTR_VRC_CTA_INIT_COUNT
	.align		4
        /*00a4*/ 	.byte	0x02, 0x4a
	.zero		1
	.zero		1


	//----- nvinfo : EIATTR_EXIT_INSTR_OFFSETS
	.align		4
        /*00a8*/ 	.byte	0x04, 0x1c
        /*00aa*/ 	.short	(.L_55 - .L_54)


	//   ....[0]....
.L_54:
        /*00ac*/ 	.word	0x000000d0


	//   ....[1]....
        /*00b0*/ 	.word	0x00000eb0


	//----- nvinfo : EIATTR_CRS_STACK_SIZE
	.align		4
.L_55:
        /*00b4*/ 	.byte	0x04, 0x1e
        /*00b6*/ 	.short	(.L_57 - .L_56)
.L_56:
        /*00b8*/ 	.word	0x00000000


	//----- nvinfo : EIATTR_CBANK_PARAM_SIZE
	.align		4
.L_57:
        /*00bc*/ 	.byte	0x03, 0x19
        /*00be*/ 	.short	0x0040


	//----- nvinfo : EIATTR_PARAM_CBANK
	.align		4
        /*00c0*/ 	.byte	0x04, 0x0a
        /*00c2*/ 	.short	(.L_59 - .L_58)
	.align		4
.L_58:
        /*00c4*/ 	.word	index@(.nv.constant0._Z16PolynomProbsImplPKfiiPKiS0_S2_S2_iPf)
        /*00c8*/ 	.short	0x0380
        /*00ca*/ 	.short	0x0040


	//----- nvinfo : EIATTR_SW_WAR
	.align		4
.L_59:
        /*00cc*/ 	.byte	0x04, 0x36
        /*00ce*/ 	.short	(.L_61 - .L_60)
.L_60:
        /*00d0*/ 	.word	0x00000008
.L_61:


//--------------------- .nv.callgraph             --------------------------
	.section	.nv.callgraph,"",@"SHT_CUDA_CALLGRAPH"
	.align	4
	.sectionentsize	8
	.align		4
        /*0000*/ 	.word	0x00000000
	.align		4
        /*0004*/ 	.word	0xffffffff
	.align		4
        /*0008*/ 	.word	0x00000000
	.align		4
        /*000c*/ 	.word	0xfffffffe
	.align		4
        /*0010*/ 	.word	0x00000000
	.align		4
        /*0014*/ 	.word	0xfffffffd
	.align		4
        /*0018*/ 	.word	0x00000000
	.align		4
        /*001c*/ 	.word	0xfffffffc


//--------------------- .text._Z18PolynomForwardImplPKfiS0_iiPf --------------------------
	.section	.text._Z18PolynomForwardImplPKfiS0_iiPf,"ax",@progbits
	.align	128
        .global         _Z18PolynomForwardImplPKfiS0_iiPf
        .type           _Z18PolynomForwardImplPKfiS0_iiPf,@function
        .size           _Z18PolynomForwardImplPKfiS0_iiPf,(.L_x_15 - _Z18PolynomForwardImplPKfiS0_iiPf)
        .other          _Z18PolynomForwardImplPKfiS0_iiPf,@"STO_CUDA_ENTRY STV_DEFAULT"
_Z18PolynomForwardImplPKfiS0_iiPf:
.text._Z18PolynomForwardImplPKfiS0_iiPf:
[----:B------:R-:W-:Y:S08]  /*0000*/  LDC R1, c[0x0][0x37c] ;  /* 0x0000df00ff017b82 */ /* 0x000ff00000000800 */
[----:B------:R-:W0:Y:S01]  /*0010*/  LDC R11, c[0x0][0x39c] ;  /* 0x0000e700ff0b7b82 */ /* 0x000e220000000800 */
[----:B------:R-:W0:Y:S01]  /*0020*/  LDCU UR4, c[0x0][0x388] ;  /* 0x00007100ff0477ac */ /* 0x000e220008000800 */
[----:B------:R-:W1:Y:S01]  /*0030*/  S2R R3, SR_CTAID.X ;  /* 0x0000000000037919 */ /* 0x000e620000002500 */
[----:B------:R-:W1:Y:S01]  /*0040*/  S2R R8, SR_TID.X ;  /* 0x0000000000087919 */ /* 0x000e620000002100 */
[----:B0-----:R-:W-:Y:S01]  /*0050*/  IMAD R0, R11, UR4, RZ ;  /* 0x000000040b007c24 */ /* 0x001fe2000f8e02ff */
[----:B------:R-:W0:Y:S04]  /*0060*/  LDCU UR4, c[0x0][0x370] ;  /* 0x00006e00ff0477ac */ /* 0x000e280008000800 */
[-C--:B------:R-:W-:Y:S01]  /*0070*/  IABS R2, R0.reuse ;  /* 0x0000000000027213 */ /* 0x080fe20000000000 */
[----:B------:R-:W1:Y:S01]  /*0080*/  LDCU UR5, c[0x0][0x360] ;  /* 0x00006c00ff0577ac */ /* 0x000e620008000800 */
[----:B------:R-:W-:-:S02]  /*0090*/  IABS R9, R0 ;  /* 0x0000000000097213 */ /* 0x000fc40000000000 */
[----:B------:R-:W2:Y:S03]  /*00a0*/  I2F.RP R4, R2 ;  /* 0x0000000200047306 */ /* 0x000ea60000209400 */
[----:B------:R-:W-:Y:S02]  /*00b0*/  IMAD.MOV R9, RZ, RZ, -R9 ;  /* 0x000000ffff097224 */ /* 0x000fe400078e0a09 */
[----:B0-----:R-:W-:-:S03]  /*00c0*/  IMAD R14, R0, UR4, RZ ;  /* 0x00000004000e7c24 */ /* 0x001fc6000f8e02ff */
[----:B--2---:R-:W0:Y:S01]  /*00d0*/  MUFU.RCP R4, R4 ;  /* 0x0000000400047308 */ /* 0x004e220000001000 */
[----:B-1----:R-:W-:-:S05]  /*00e0*/  IMAD R3, R3, UR5, R8 ;  /* 0x0000000503037c24 */ /* 0x002fca000f8e0208 */
[----:B------:R-:W-:Y:S02]  /*00f0*/  IABS R8, R3 ;  /* 0x0000000300087213 */ /* 0x000fe40000000000 */
[C---:B------:R-:W-:Y:S02]  /*0100*/  ISETP.GE.AND P1, PT, R3.reuse, RZ, PT ;  /* 0x000000ff0300720c */ /* 0x040fe40003f26270 */
[----:B------:R-:W-:Y:S01]  /*0110*/  ISETP.GE.AND P2, PT, R3, R14, PT ;  /* 0x0000000e0300720c */ /* 0x000fe20003f46270 */
[----:B0-----:R-:W-:Y:S01]  /*0120*/  VIADD R6, R4, 0xffffffe ;  /* 0x0ffffffe04067836 */ /* 0x001fe20000000000 */
[----:B------:R-:W-:-:S03]  /*0130*/  IABS R4, R11 ;  /* 0x0000000b00047213 */ /* 0x000fc60000000000 */
[----:B------:R0:W1:Y:S02]  /*0140*/  F2I.FTZ.U32.TRUNC.NTZ R7, R6 ;  /* 0x0000000600077305 */ /* 0x000064000021f000 */
[----:B0-----:R-:W-:Y:S02]  /*0150*/  IMAD.MOV.U32 R6, RZ, RZ, RZ ;  /* 0x000000ffff067224 */ /* 0x001fe400078e00ff */
[----:B-1----:R-:W-:-:S04]  /*0160*/  IMAD.MOV R5, RZ, RZ, -R7 ;  /* 0x000000ffff057224 */ /* 0x002fc800078e0a07 */
[----:B------:R-:W-:-:S04]  /*0170*/  IMAD R5, R5, R2, RZ ;  /* 0x0000000205057224 */ /* 0x000fc800078e02ff */
[----:B------:R-:W-:Y:S02]  /*0180*/  IMAD.HI.U32 R6, R7, R5, R6 ;  /* 0x0000000507067227 */ /* 0x000fe400078e0006 */
[----:B------:R-:W0:Y:S04]  /*0190*/  I2F.RP R7, R4 ;  /* 0x0000000400077306 */ /* 0x000e280000209400 */
[----:B------:R-:W-:-:S04]  /*01a0*/  IMAD.HI.U32 R5, R6, R8, RZ ;  /* 0x0000000806057227 */ /* 0x000fc800078e00ff */
[----:B------:R-:W-:-:S05]  /*01b0*/  IMAD R5, R5, R9, R8 ;  /* 0x0000000905057224 */ /* 0x000fca00078e0208 */
[----:B------:R-:W-:Y:S01]  /*01c0*/  ISETP.GT.U32.AND P0, PT, R2, R5, PT ;  /* 0x000000050200720c */ /* 0x000fe20003f04070 */
[----:B0-----:R-:W0:-:S12]  /*01d0*/  MUFU.RCP R7, R7 ;  /* 0x0000000700077308 */ /* 0x001e180000001000 */
[----:B------:R-:W-:-:S05]  /*01e0*/  @!P0 IMAD.IADD R5, R5, 0x1, -R2 ;  /* 0x0000000105058824 */ /* 0x000fca00078e0a02 */
[----:B------:R-:W-:Y:S01]  /*01f0*/  ISETP.GT.U32.AND P0, PT, R2, R5, PT ;  /* 0x000000050200720c */ /* 0x000fe20003f04070 */
[----:B0-----:R-:W-:Y:S01]  /*0200*/  VIADD R8, R7, 0xffffffe ;  /* 0x0ffffffe07087836 */ /* 0x001fe20000000000 */
[----:B------:R-:W-:-:S03]  /*0210*/  LOP3.LUT R7, RZ, R0, RZ, 0x33, !PT ;  /* 0x00000000ff077212 */ /* 0x000fc600078e33ff */
[----:B------:R0:W1:Y:S08]  /*0220*/  F2I.FTZ.U32.TRUNC.NTZ R9, R8 ;  /* 0x0000000800097305 */ /* 0x000070000021f000 */
[----:B------:R-:W-:Y:S01]  /*0230*/  @!P0 IMAD.IADD R5, R5, 0x1, -R2 ;  /* 0x0000000105058824 */ /* 0x000fe200078e0a02 */
[----:B------:R-:W-:Y:S01]  /*0240*/  ISETP.NE.AND P0, PT, R0, RZ, PT ;  /* 0x000000ff0000720c */ /* 0x000fe20003f05270 */
[----:B0-----:R-:W-:-:S02]  /*0250*/  IMAD.MOV.U32 R8, RZ, RZ, RZ ;  /* 0x000000ffff087224 */ /* 0x001fc400078e00ff */
[----:B------:R-:W-:Y:S01]  /*0260*/  @!P1 IMAD.MOV R5, RZ, RZ, -R5 ;  /* 0x000000ffff059224 */ /* 0x000fe200078e0a05 */
[----:B-1----:R-:W-:-:S04]  /*0270*/  IADD3 R13, PT, PT, RZ, -R9, RZ ;  /* 0x80000009ff0d7210 */ /* 0x002fc80007ffe0ff */
[----:B------:R-:W-:Y:S01]  /*0280*/  SEL R10, R7, R5, !P0 ;  /* 0x00000005070a7207 */ /* 0x000fe20004000000 */
[----:B------:R-:W-:-:S03]  /*0290*/  IMAD R5, R13, R4, RZ ;  /* 0x000000040d057224 */ /* 0x000fc600078e02ff */
[----:B------:R-:W-:Y:S01]  /*02a0*/  IABS R15, R10 ;  /* 0x0000000a000f7213 */ /* 0x000fe20000000000 */
[----:B------:R-:W-:-:S06]  /*02b0*/  IMAD.HI.U32 R8, R9, R5, R8 ;  /* 0x0000000509087227 */ /* 0x000fcc00078e0008 */
[----:B------:R-:W-:-:S04]  /*02c0*/  IMAD.HI.U32 R8, R8, R15, RZ ;  /* 0x0000000f08087227 */ /* 0x000fc800078e00ff */
[----:B------:R-:W-:-:S04]  /*02d0*/  IMAD.MOV R8, RZ, RZ, -R8 ;  /* 0x000000ffff087224 */ /* 0x000fc800078e0a08 */
[----:B------:R-:W-:-:S05]  /*02e0*/  IMAD R15, R4, R8, R15 ;  /* 0x00000008040f7224 */ /* 0x000fca00078e020f */
[----:B------:R-:W-:Y:S01]  /*02f0*/  ISETP.GT.U32.AND P1, PT, R4, R15, PT ;  /* 0x0000000f0400720c */ /* 0x000fe20003f24070 */
[----:B------:R-:W-:-:S12]  /*0300*/  @P2 EXIT ;  /* 0x000000000000294d */ /* 0x000fd80003800000 */
[----:B------:R-:W0:Y:S01]  /*0310*/  LDCU UR4, c[0x0][0x398] ;  /* 0x00007300ff0477ac */ /* 0x000e220008000800 */
[--C-:B------:R-:W-:Y:S01]  /*0320*/  @!P1 IMAD.IADD R15, R15, 0x1, -R4.reuse ;  /* 0x000000010f0f9824 */ /* 0x100fe200078e0a04 */
[----:B------:R-:W-:Y:S01]  /*0330*/  ISETP.GE.AND P2, PT, R10, RZ, PT ;  /* 0x000000ff0a00720c */ /* 0x000fe20003f46270 */
[----:B------:R-:W-:Y:S01]  /*0340*/  BSSY.RECONVERGENT B0, `(.L_x_0) ;  /* 0x000002b000007945 */ /* 0x000fe20003800200 */
[----:B------:R-:W-:Y:S01]  /*0350*/  ISETP.NE.AND P1, PT, R11, RZ, PT ;  /* 0x000000ff0b00720c */ /* 0x000fe20003f25270 */
[----:B------:R-:W1:Y:S01]  /*0360*/  LDCU UR10, c[0x0][0x39c] ;  /* 0x00007380ff0a77ac */ /* 0x000e620008000800 */
[----:B------:R-:W-:Y:S01]  /*0370*/  ISETP.GT.U32.AND P3, PT, R4, R15, PT ;  /* 0x0000000f0400720c */ /* 0x000fe20003f64070 */
[----:B------:R-:W2:Y:S01]  /*0380*/  LDCU.64 UR6, c[0x0][0x390] ;  /* 0x00007200ff0677ac */ /* 0x000ea20008000a00 */
[----:B0-----:R-:W-:Y:S01]  /*0390*/  IMAD R16, R0, UR4, RZ ;  /* 0x0000000400107c24 */ /* 0x001fe2000f8e02ff */
[----:B------:R-:W0:Y:S10]  /*03a0*/  LDCU.64 UR4, c[0x0][0x358] ;  /* 0x00006b00ff0477ac */ /* 0x000e340008000a00 */
[----:B------:R-:W-:Y:S01]  /*03b0*/  @!P3 IMAD.IADD R15, R15, 0x1, -R4 ;  /* 0x000000010f0fb824 */ /* 0x000fe200078e0a04 */
[----:B------:R-:W-:-:S04]  /*03c0*/  ISETP.GE.U32.AND P3, PT, R3, R16, PT ;  /* 0x000000100300720c */ /* 0x000fc80003f66070 */
[----:B------:R-:W-:Y:S02]  /*03d0*/  @!P2 IADD3 R15, PT, PT, -R15, RZ, RZ ;  /* 0x000000ff0f0fa210 */ /* 0x000fe40007ffe1ff */
[----:B------:R-:W-:Y:S01]  /*03e0*/  @!P1 LOP3.LUT R15, RZ, R11, RZ, 0x33, !PT ;  /* 0x0000000bff0f9212 */ /* 0x000fe200078e33ff */
[----:B------:R-:W-:-:S06]  /*03f0*/  IMAD.MOV.U32 R11, RZ, RZ, RZ ;  /* 0x000000ffff0b7224 */ /* 0x000fcc00078e00ff */
[----:B-12---:R-:W-:Y:S05]  /*0400*/  @P3 BRA `(.L_x_1) ;  /* 0x0000000000783947 */ /* 0x006fea0003800000 */
[----:B------:R-:W1:Y:S01]  /*0410*/  LDC.64 R4, c[0x0][0x380] ;  /* 0x0000e000ff047b82 */ /* 0x000e620000000a00 */
[----:B------:R-:W-:Y:S01]  /*0420*/  SHF.R.S32.HI R17, RZ, 0x1f, R15 ;  /* 0x0000001fff117819 */ /* 0x000fe2000001140f */
[----:B------:R-:W-:-:S07]  /*0430*/  IMAD.MOV.U32 R11, RZ, RZ, RZ ;  /* 0x000000ffff0b7224 */ /* 0x000fce00078e00ff */
.L_x_2:
[----:B------:R-:W-:Y:S02]  /*0440*/  IABS R8, R0 ;  /* 0x0000000000087213 */ /* 0x000fe40000000000 */
[----:B------:R-:W-:-:S03]  /*0450*/  IABS R9, R3 ;  /* 0x0000000300097213 */ /* 0x000fc60000000000 */
[----:B------:R-:W-:Y:S02]  /*0460*/  IMAD.MOV R12, RZ, RZ, -R8 ;  /* 0x000000ffff0c7224 */ /* 0x000fe400078e0a08 */
[----:B------:R-:W-:-:S04]  /*0470*/  IMAD.HI.U32 R8, R6, R9, RZ ;  /* 0x0000000906087227 */ /* 0x000fc800078e00ff */
[----:B------:R-:W-:Y:S01]  /*0480*/  IMAD R9, R8, R12, R9 ;  /* 0x0000000c08097224 */ /* 0x000fe200078e0209 */
[----:B------:R-:W-:-:S04]  /*0490*/  IABS R12, R0 ;  /* 0x00000000000c7213 */ /* 0x000fc80000000000 */
[----:B------:R-:W-:-:S13]  /*04a0*/  ISETP.GT.U32.AND P2, PT, R2, R9, PT ;  /* 0x000000090200720c */ /* 0x000fda0003f44070 */
[----:B------:R-:W-:Y:S02]  /*04b0*/  @!P2 IMAD.IADD R9, R9, 0x1, -R12 ;  /* 0x000000010909a824 */ /* 0x000fe400078e0a0c */
[----:B------:R-:W-:-:S03]  /*04c0*/  @!P2 VIADD R8, R8, 0x1 ;  /* 0x000000010808a836 */ /* 0x000fc60000000000 */
[----:B------:R-:W-:Y:S02]  /*04d0*/  ISETP.GE.U32.AND P1, PT, R9, R2, PT ;  /* 0x000000020900720c */ /* 0x000fe40003f26070 */
[----:B------:R-:W-:-:S04]  /*04e0*/  LOP3.LUT R9, R3, R0, RZ, 0x3c, !PT ;  /* 0x0000000003097212 */ /* 0x000fc800078e3cff */
[----:B------:R-:W-:-:S07]  /*04f0*/  ISETP.GE.AND P3, PT, R9, RZ, PT ;  /* 0x000000ff0900720c */ /* 0x000fce0003f66270 */
[----:B------:R-:W-:-:S06]  /*0500*/  @P1 IADD3 R8, PT, PT, R8, 0x1, RZ ;  /* 0x0000000108081810 */ /* 0x000fcc0007ffe0ff */
[----:B------:R-:W-:-:S05]  /*0510*/  @!P3 IMAD.MOV R8, RZ, RZ, -R8 ;  /* 0x000000ffff08b224 */ /* 0x000fca00078e0a08 */
[----:B------:R-:W-:-:S05]  /*0520*/  SEL R13, R7, R8, !P0 ;  /* 0x00000008070d7207 */ /* 0x000fca0004000000 */
[C---:B------:R-:W-:Y:S02]  /*0530*/  IMAD R8, R13.reuse, UR10, RZ ;  /* 0x0000000a0d087c24 */ /* 0x040fe4000f8e02ff */
[----:B-1----:R-:W-:-:S03]  /*0540*/  IMAD.WIDE R12, R13, 0x4, R4 ;  /* 0x000000040d0c7825 */ /* 0x002fc600078e0204 */
[----:B------:R-:W-:-:S03]  /*0550*/  IADD3 R9, P1, PT, R15, R8, RZ ;  /* 0x000000080f097210 */ /* 0x000fc60007f3e0ff */
[----:B0-----:R-:W2:Y:S01]  /*0560*/  LDG.E.CONSTANT R12, desc[UR4][R12.64] ;  /* 0x000000040c0c7981 */ /* 0x001ea2000c1e9900 */
[----:B------:R-:W-:Y:S02]  /*0570*/  LEA.HI.X.SX32 R18, R8, R17, 0x1, P1 ;  /* 0x0000001108127211 */ /* 0x000fe400008f0eff */
[----:B------:R-:W-:-:S04]  /*0580*/  LEA R8, P1, R9, UR6, 0x2 ;  /* 0x0000000609087c11 */ /* 0x000fc8000f8210ff */
[----:B------:R-:W-:-:S05]  /*0590*/  LEA.HI.X R9, R9, UR7, R18, 0x2, P1 ;  /* 0x0000000709097c11 */ /* 0x000fca00088f1412 */
[----:B------:R-:W2:Y:S01]  /*05a0*/  LDG.E.CONSTANT R8, desc[UR4][R8.64] ;  /* 0x0000000408087981 */ /* 0x000ea2000c1e9900 */
[----:B------:R-:W-:-:S05]  /*05b0*/  IMAD.IADD R3, R14, 0x1, R3 ;  /* 0x000000010e037824 */ /* 0x000fca00078e0203 */
[----:B------:R-:W-:Y:S01]  /*05c0*/  ISETP.GE.U32.AND P1, PT, R3, R16, PT ;  /* 0x000000100300720c */ /* 0x000fe20003f26070 */
[----:B--2---:R-:W-:-:S12]  /*05d0*/  FFMA R11, R12, R8, R11 ;  /* 0x000000080c0b7223 */ /* 0x004fd8000000000b */
[----:B------:R-:W-:Y:S05]  /*05e0*/  @!P1 BRA `(.L_x_2) ;  /* 0xfffffffc00949947 */ /* 0x000fea000383ffff */
.L_x_1:
[----:B0-----:R-:W-:Y:S05]  /*05f0*/  BSYNC.RECONVERGENT B0 ;  /* 0x0000000000007941 */ /* 0x001fea0003800200 */
.L_x_0:
[----:B------:R-:W0:Y:S01]  /*0600*/  LDCU.64 UR8, c[0x0][0x3a0] ;  /* 0x00007400ff0877ac */ /* 0x000e220008000a00 */
[--C-:B------:R-:W-:Y:S01]  /*0610*/  IMAD.IADD R10, R10, 0x1, -R15.reuse ;  /* 0x000000010a0a7824 */ /* 0x100fe200078e0a0f */
[----:B------:R-:W-:-:S04]  /*0620*/  SHF.R.S32.HI R3, RZ, 0x1f, R15 ;  /* 0x0000001fff037819 */ /* 0x000fc8000001140f */
[----:B------:R-:W-:-:S04]  /*0630*/  IADD3 R15, P0, PT, R15, R10, RZ ;  /* 0x0000000a0f0f7210 */ /* 0x000fc80007f1e0ff */
[----:B------:R-:W-:Y:S02]  /*0640*/  LEA.HI.X.SX32 R10, R10, R3, 0x1, P0 ;  /* 0x000000030a0a7211 */ /* 0x000fe400000f0eff */
[----:B0-----:R-:W-:-:S04]  /*0650*/  LEA R2, P0, R15, UR8, 0x2 ;  /* 0x000000080f027c11 */ /* 0x001fc8000f8010ff */
[----:B------:R-:W-:-:S05]  /*0660*/  LEA.HI.X R3, R15, UR9, R10, 0x2, P0 ;  /* 0x000000090f037c11 */ /* 0x000fca00080f140a */
[----:B------:R-:W-:Y:S01]  /*0670*/  REDG.E.ADD.F32.FTZ.RN.STRONG.GPU desc[UR4][R2.64], R11 ;  /* 0x0000000b020079a6 */ /* 0x000fe2000c12f304 */
[----:B------:R-:W-:Y:S05]  /*0680*/  EXIT ;  /* 0x000000000000794d */ /* 0x000fea0003800000 */
.L_x_3:
[----:B------:R-:W-:-:S00]  /*0690*/  BRA `(.L_x_3) ;  /* 0xfffffffc00fc7947 */ /* 0x000fc0000383ffff */
[----:B------:R-:W-:-:S00]  /*06a0*/  NOP ;  /* 0x0000000000007918 */ /* 0x000fc00000000000 */
        /* <DEDUP_REMOVED lines=13> */
.L_x_15:


//--------------------- .text._Z16PolynomProbsImplPKfiiPKiS0_S2_S2_iPf --------------------------
	.section	.text._Z16PolynomProbsImplPKfiiPKiS0_S2_S2_iPf,"ax",@progbits
	.align	128
        .global         _Z16PolynomProbsImplPKfiiPKiS0_S2_S2_iPf
        .type           _Z16PolynomProbsImplPKfiiPKiS0_S2_S2_iPf,@function
        .size           _Z16PolynomProbsImplPKfiiPKiS0_S2_S2_iPf,(.L_x_16 - _Z16PolynomProbsImplPKfiiPKiS0_S2_S2_iPf)
        .other          _Z16PolynomProbsImplPKfiiPKiS0_S2_S2_iPf,@"STO_CUDA_ENTRY STV_DEFAULT"
_Z16PolynomProbsImplPKfiiPKiS0_S2_S2_iPf:
.text._Z16PolynomProbsImplPKfiiPKiS0_S2_S2_iPf:
[----:B------:R-:W-:Y:S01]  /*0000*/  LDC R1, c[0x0][0x37c] ;  /* 0x0000df00ff017b82 */ /* 0x000fe20000000800 */
[----:B------:R-:W0:Y:S07]  /*0010*/  S2R R14, SR_TID.X ;  /* 0x00000000000e7919 */ /* 0x000e2e0000002100 */
[----:B------:R-:W1:Y:S01]  /*0020*/  S2UR UR4, SR_CTAID.X ;  /* 0x00000000000479c3 */ /* 0x000e620000002500 */
[----:B------:R-:W0:Y:S01]  /*0030*/  LDCU UR5, c[0x0][0x38c] ;  /* 0x00007180ff0577ac */ /* 0x000e220008000800 */
[----:B------:R-:W2:Y:S06]  /*0040*/  LDCU UR6, c[0x0][0x390] ;  /* 0x00007200ff0677ac */ /* 0x000eac0008000800 */
[----:B------:R-:W3:Y:S08]  /*0050*/  LDC R0, c[0x0][0x3b0] ;  /* 0x0000ec00ff007b82 */ /* 0x000ef00000000800 */
[----:B------:R-:W4:Y:S01]  /*0060*/  LDC R15, c[0x0][0x394] ;  /* 0x0000e500ff0f7b82 */ /* 0x000f220000000800 */
[----:B--2---:R-:W-:-:S07]  /*0070*/  MOV R10, UR6 ;  /* 0x00000006000a7c02 */ /* 0x004fce0008000f00 */
[----:B------:R-:W2:Y:S01]  /*0080*/  LDC R12, c[0x0][0x398] ;  /* 0x0000e600ff0c7b82 */ /* 0x000ea20000000800 */
[----:B-1----:R-:W-:-:S07]  /*0090*/  MOV R11, UR4 ;  /* 0x00000004000b7c02 */ /* 0x002fce0008000f00 */
[----:B------:R-:W1:Y:S01]  /*00a0*/  LDC R13, c[0x0][0x39c] ;  /* 0x0000e700ff0d7b82 */ /* 0x000e620000000800 */
[----:B---3--:R-:W-:-:S04]  /*00b0*/  ISETP.LE.AND P0, PT, R0, UR4, PT ;  /* 0x0000000400007c0c */ /* 0x008fc8000bf03270 */
[----:B0-----:R-:W-:-:S13]  /*00c0*/  ISETP.GE.U32.OR P0, PT, R14, UR5, P0 ;  /* 0x000000050e007c0c */ /* 0x001fda0008706470 */
[----:B----4-:R-:W-:Y:S05]  /*00d0*/  @P0 EXIT ;  /* 0x000000000000094d */ /* 0x010fea0003800000 */
[----:B------:R-:W0:Y:S01]  /*00e0*/  LDC R0, c[0x0][0x370] ;  /* 0x0000dc00ff007b82 */ /* 0x000e220000000800 */
[----:B------:R-:W3:Y:S02]  /*00f0*/  LDCU.64 UR4, c[0x0][0x358] ;  /* 0x00006b00ff0477ac */ /* 0x000ee40008000a00 */
.L_x_13:
[----:B----4-:R-:W4:Y:S08]  /*0100*/  LDC.64 R2, c[0x0][0x3a8] ;  /* 0x0000ea00ff027b82 */ /* 0x010f300000000a00 */
[----:B------:R-:W5:Y:S01]  /*0110*/  LDC.64 R4, c[0x0][0x3a0] ;  /* 0x0000e800ff047b82 */ /* 0x000f620000000a00 */
[----:B----4-:R-:W-:-:S05]  /*0120*/  IMAD.WIDE R2, R11, 0x4, R2 ;  /* 0x000000040b027825 */ /* 0x010fca00078e0202 */
[----:B---3--:R-:W3:Y:S01]  /*0130*/  LDG.E R16, desc[UR4][R2.64] ;  /* 0x0000000402107981 */ /* 0x008ee2000c1e1900 */
[----:B-----5:R-:W-:-:S06]  /*0140*/  IMAD.WIDE R4, R11, 0x4, R4 ;  /* 0x000000040b047825 */ /* 0x020fcc00078e0204 */
[----:B------:R-:W4:Y:S01]  /*0150*/  LDG.E R5, desc[UR4][R4.64] ;  /* 0x0000000404057981 */ /* 0x000f22000c1e1900 */
[----:B------:R-:W-:Y:S02]  /*0160*/  MOV R6, R10 ;  /* 0x0000000a00067202 */ /* 0x000fe40000000f00 */
[----:B------:R-:W-:Y:S01]  /*0170*/  MOV R7, R15 ;  /* 0x0000000f00077202 */ /* 0x000fe20000000f00 */
[----:B------:R-:W-:Y:S01]  /*0180*/  HFMA2 R17, -RZ, RZ, 0, 0 ;  /* 0x00000000ff117431 */ /* 0x000fe200000001ff */
[----:B---3--:R-:W-:Y:S01]  /*0190*/  ISETP.GE.AND P0, PT, R16, 0x1, PT ;  /* 0x000000011000780c */ /* 0x008fe20003f06270 */
[----:B----4-:R-:W-:-:S04]  /*01a0*/  IMAD.WIDE R6, R5, 0x4, R6 ;  /* 0x0000000405067825 */ /* 0x010fc800078e0206 */
[----:B-12---:R-:W-:Y:S01]  /*01b0*/  IMAD.WIDE R12, R5, 0x4, R12 ;  /* 0x00000004050c7825 */ /* 0x006fe200078e020c */
[----:B------:R-:W-:Y:S02]  /*01c0*/  MOV R10, R6 ;  /* 0x00000006000a7202 */ /* 0x000fe40000000f00 */
[----:B------:R-:W-:-:S05]  /*01d0*/  MOV R15, R7 ;  /* 0x00000007000f7202 */ /* 0x000fca0000000f00 */
[----:B------:R-:W-:Y:S05]  /*01e0*/  @!P0 BRA `(.L_x_4) ;  /* 0x0000000800e48947 */ /* 0x000fea0003800000 */
[----:B------:R-:W-:Y:S02]  /*01f0*/  ISETP.NE.AND P0, PT, R16, 0x1, PT ;  /* 0x000000011000780c */ /* 0x000fe40003f05270 */
[----:B------:R-:W-:Y:S02]  /*0200*/  CS2R R2, SRZ ;  /* 0x0000000000027805 */ /* 0x000fe4000001ff00 */
[----:B------:R-:W-:-:S09]  /*0210*/  MOV R17, RZ ;  /* 0x000000ff00117202 */ /* 0x000fd20000000f00 */
[----:B------:R-:W-:Y:S05]  /*0220*/  @!P0 BRA `(.L_x_5) ;  /* 0x0000000400dc8947 */ /* 0x000fea0003800000 */
[----:B------:R-:W-:Y:S01]  /*0230*/  LOP3.LUT R18, R16, 0x7ffffffe, RZ, 0xc0, !PT ;  /* 0x7ffffffe10127812 */ /* 0x000fe200078ec0ff */
[----:B------:R-:W-:Y:S01]  /*0240*/  IMAD.MOV.U32 R17, RZ, RZ, RZ ;  /* 0x000000ffff117224 */ /* 0x000fe200078e00ff */
[----:B------:R-:W-:Y:S01]  /*0250*/  MOV R4, R10 ;  /* 0x0000000a00047202 */ /* 0x000fe20000000f00 */
[----:B------:R-:W1:Y:S01]  /*0260*/  LDCU UR8, c[0x0][0x38c] ;  /* 0x00007180ff0877ac */ /* 0x000e620008000800 */
[----:B------:R-:W-:Y:S02]  /*0270*/  MOV R5, R15 ;  /* 0x0000000f00057202 */ /* 0x000fe40000000f00 */
[----:B------:R-:W-:Y:S01]  /*0280*/  MOV R2, R12 ;  /* 0x0000000c00027202 */ /* 0x000fe20000000f00 */
[----:B------:R-:W2:Y:S01]  /*0290*/  LDCU.64 UR6, c[0x0][0x380] ;  /* 0x00007000ff0677ac */ /* 0x000ea20008000a00 */
[----:B------:R-:W-:Y:S02]  /*02a0*/  MOV R21, R13 ;  /* 0x0000000d00157202 */ /* 0x000fe40000000f00 */
[----:B------:R-:W-:-:S07]  /*02b0*/  IADD3 R18, PT, PT, -R18, RZ, RZ ;  /* 0x000000ff12127210 */ /* 0x000fce0007ffe1ff */
.L_x_10:
[----:B------:R-:W1:Y:S04]  /*02c0*/  LDG.E.CONSTANT R3, desc[UR4][R4.64] ;  /* 0x0000000404037981 */ /* 0x000e68000c1e9900 */
[----:B------:R-:W3:Y:S01]  /*02d0*/  LDG.E.CONSTANT R6, desc[UR4][R4.64+0x4] ;  /* 0x0000040404067981 */ /* 0x000ee2000c1e9900 */
[----:B-1----:R-:W-:Y:S02]  /*02e0*/  IMAD R3, R3, UR8, RZ ;  /* 0x0000000803037c24 */ /* 0x002fe4000f8e02ff */
[----:B---3--:R-:W-:-:S03]  /*02f0*/  IMAD R7, R6, UR8, RZ ;  /* 0x0000000806077c24 */ /* 0x008fc6000f8e02ff */
[-C--:B------:R-:W-:Y:S02]  /*0300*/  IADD3 R19, P0, PT, R3, R14.reuse, RZ ;  /* 0x0000000e03137210 */ /* 0x080fe40007f1e0ff */
[----:B------:R-:W-:Y:S02]  /*0310*/  IADD3 R9, P1, PT, R7, R14, RZ ;  /* 0x0000000e07097210 */ /* 0x000fe40007f3e0ff */
[----:B------:R-:W-:Y:S02]  /*0320*/  LEA.HI.X.SX32 R20, R3, RZ, 0x1, P0 ;  /* 0x000000ff03147211 */ /* 0x000fe400000f0eff */
[----:B--2---:R-:W-:Y:S02]  /*0330*/  LEA R6, P0, R19, UR6, 0x2 ;  /* 0x0000000613067c11 */ /* 0x004fe4000f8010ff */
[----:B------:R-:W-:Y:S02]  /*0340*/  LEA.HI.X.SX32 R22, R7, RZ, 0x1, P1 ;  /* 0x000000ff07167211 */ /* 0x000fe400008f0eff */
[----:B------:R-:W-:-:S02]  /*0350*/  LEA.HI.X R7, R19, UR7, R20, 0x2, P0 ;  /* 0x0000000713077c11 */ /* 0x000fc400080f1414 */
[----:B------:R-:W-:Y:S02]  /*0360*/  MOV R3, R21 ;  /* 0x0000001500037202 */ /* 0x000fe40000000f00 */
[C---:B------:R-:W-:Y:S02]  /*0370*/  LEA R8, P1, R9.reuse, UR6, 0x2 ;  /* 0x0000000609087c11 */ /* 0x040fe4000f8210ff */
[----:B------:R-:W2:Y:S02]  /*0380*/  LDG.E.CONSTANT R7, desc[UR4][R6.64] ;  /* 0x0000000406077981 */ /* 0x000ea4000c1e9900 */
[----:B------:R-:W-:Y:S02]  /*0390*/  LEA.HI.X R9, R9, UR7, R22, 0x2, P1 ;  /* 0x0000000709097c11 */ /* 0x000fe400088f1416 */
[----:B------:R-:W2:Y:S04]  /*03a0*/  LDG.E.CONSTANT R20, desc[UR4][R2.64] ;  /* 0x0000000402147981 */ /* 0x000ea8000c1e9900 */
[----:B------:R-:W3:Y:S04]  /*03b0*/  LDG.E.CONSTANT R8, desc[UR4][R8.64] ;  /* 0x0000000408087981 */ /* 0x000ee8000c1e9900 */
[----:B------:R-:W3:Y:S01]  /*03c0*/  LDG.E.CONSTANT R19, desc[UR4][R2.64+0x4] ;  /* 0x0000040402137981 */ /* 0x000ee2000c1e9900 */
[----:B------:R-:W-:-:S02]  /*03d0*/  HFMA2 R24, -RZ, RZ, 3.7421875, 0 ;  /* 0x437c0000ff187431 */ /* 0x000fc400000001ff */
[----:B------:R-:W-:Y:S01]  /*03e0*/  IMAD.MOV.U32 R22, RZ, RZ, 0x3bbb989d ;  /* 0x3bbb989dff167424 */ /* 0x000fe200078e00ff */
[----:B------:R-:W-:Y:S01]  /*03f0*/  IADD3 R18, PT, PT, R18, 0x2, RZ ;  /* 0x0000000212127810 */ /* 0x000fe20007ffe0ff */
[----:B------:R-:W-:Y:S03]  /*0400*/  BSSY.RECONVERGENT B0, `(.L_x_6) ;  /* 0x0000032000007945 */ /* 0x000fe60003800200 */
[----:B------:R-:W-:Y:S01]  /*0410*/  ISETP.NE.AND P0, PT, R18, RZ, PT ;  /* 0x000000ff1200720c */ /* 0x000fe20003f05270 */
[----:B--2---:R-:W-:-:S04]  /*0420*/  FADD R20, -R20, R7 ;  /* 0x0000000714147221 */ /* 0x004fc80000000100 */
[----:B------:R-:W-:Y:S01]  /*0430*/  FFMA.SAT R21, R20, -R22, 0.5 ;  /* 0x3f00000014157423 */ /* 0x000fe20000002816 */
[----:B---3--:R-:W-:-:S03]  /*0440*/  FADD R19, -R19, R8 ;  /* 0x0000000813137221 */ /* 0x008fc60000000100 */
[----:B------:R-:W-:Y:S01]  /*0450*/  FFMA.RM R21, R21, R24, 12582913 ;  /* 0x4b40000115157423 */ /* 0x000fe20000004018 */
[----:B------:R-:W-:-:S03]  /*0460*/  FFMA.SAT R22, R19, -R22, 0.5 ;  /* 0x3f00000013167423 */ /* 0x000fc60000002816 */
[----:B------:R-:W-:Y:S01]  /*0470*/  FADD R23, R21, -12583039 ;  /* 0xcb40007f15177421 */ /* 0x000fe20000000000 */
[----:B------:R-:W-:-:S03]  /*0480*/  FFMA.RM R22, R22, R24, 12582913 ;  /* 0x4b40000116167423 */ /* 0x000fc60000004018 */
[----:B------:R-:W-:Y:S01]  /*0490*/  FFMA R23, R20, -1.4426950216293334961, -R23 ;  /* 0xbfb8aa3b14177823 */ /* 0x000fe20000000817 */
[----:B------:R-:W-:-:S03]  /*04a0*/  FADD R6, R22, -12583039 ;  /* 0xcb40007f16067421 */ /* 0x000fc60000000000 */
[----:B------:R-:W-:Y:S01]  /*04b0*/  FFMA R23, R20, -1.925963033500011079e-08, R23 ;  /* 0xb2a5706014177823 */ /* 0x000fe20000000017 */
[----:B------:R-:W-:-:S03]  /*04c0*/  FFMA R8, R19, -1.4426950216293334961, -R6 ;  /* 0xbfb8aa3b13087823 */ /* 0x000fc60000000806 */
[----:B------:R-:W1:Y:S01]  /*04d0*/  MUFU.EX2 R6, R23 ;  /* 0x0000001700067308 */ /* 0x000e620000000800 */
[----:B------:R-:W-:Y:S01]  /*04e0*/  SHF.L.U32 R7, R21, 0x17, RZ ;  /* 0x0000001715077819 */ /* 0x000fe200000006ff */
[----:B------:R-:W-:-:S06]  /*04f0*/  FFMA R8, R19, -1.925963033500011079e-08, R8 ;  /* 0xb2a5706013087823 */ /* 0x000fcc0000000008 */
[----:B------:R-:W2:Y:S01]  /*0500*/  MUFU.EX2 R9, R8 ;  /* 0x0000000800097308 */ /* 0x000ea20000000800 */
[----:B-1----:R-:W-:-:S05]  /*0510*/  FFMA R7, R7, R6, 1 ;  /* 0x3f80000007077423 */ /* 0x002fca0000000006 */
[----:B------:R-:W-:Y:S02]  /*0520*/  FSETP.NE.AND P2, PT, |R7|, +INF , PT ;  /* 0x7f8000000700780b */ /* 0x000fe40003f45200 */
[----:B------:R-:W-:-:S05]  /*0530*/  SHF.L.U32 R22, R22, 0x17, RZ ;  /* 0x0000001716167819 */ /* 0x000fca00000006ff */
[----:B--2---:R-:W-:Y:S01]  /*0540*/  FFMA R6, R22, R9, 1 ;  /* 0x3f80000016067423 */ /* 0x004fe20000000009 */
[----:B------:R-:W-:-:S04]  /*0550*/  FADD R20, -R20, -RZ ;  /* 0x800000ff14147221 */ /* 0x000fc80000000100 */
[----:B------:R-:W-:Y:S01]  /*0560*/  FSETP.NE.AND P1, PT, |R6|, +INF , PT ;  /* 0x7f8000000600780b */ /* 0x000fe20003f25200 */
[----:B------:R-:W-:-:S12]  /*0570*/  @!P2 BRA `(.L_x_7) ;  /* 0x000000000068a947 */ /* 0x000fd80003800000 */
[----:B------:R-:W-:Y:S01]  /*0580*/  FSETP.GEU.AND P2, PT, R7, 1.175494350822287508e-38, PT ;  /* 0x008000000700780b */ /* 0x000fe20003f4e000 */
[----:B------:R-:W-:-:S12]  /*0590*/  IMAD.MOV.U32 R9, RZ, RZ, 0x3e055027 ;  /* 0x3e055027ff097424 */ /* 0x000fd800078e00ff */
[----:B------:R-:W-:-:S05]  /*05a0*/  @!P2 FMUL R7, R7, 8388608 ;  /* 0x4b0000000707a820 */ /* 0x000fca0000400000 */
[C---:B------:R-:W-:Y:S02]  /*05b0*/  IADD3 R20, PT, PT, R7.reuse, -0x3f2aaaab, RZ ;  /* 0xc0d5555507147810 */ /* 0x040fe40007ffe0ff */
[----:B------:R-:W-:Y:S02]  /*05c0*/  FSETP.NEU.AND P3, PT, R7, RZ, PT ;  /* 0x000000ff0700720b */ /* 0x000fe40003f6d000 */
[----:B------:R-:W-:-:S04]  /*05d0*/  LOP3.LUT R20, R20, 0xff800000, RZ, 0xc0, !PT ;  /* 0xff80000014147812 */ /* 0x000fc800078ec0ff */
[-C--:B------:R-:W-:Y:S02]  /*05e0*/  IADD3 R8, PT, PT, R7, -R20.reuse, RZ ;  /* 0x8000001407087210 */ /* 0x080fe40007ffe0ff */
[----:B------:R-:W-:-:S03]  /*05f0*/  I2FP.F32.S32 R20, R20 ;  /* 0x0000001400147245 */ /* 0x000fc60000201400 */
[----:B------:R-:W-:-:S04]  /*0600*/  FADD R8, R8, -1 ;  /* 0xbf80000008087421 */ /* 0x000fc80000000000 */
[----:B------:R-:W-:-:S04]  /*0610*/  FFMA R9, R8, -R9, 0.14084610342979431152 ;  /* 0x3e1039f608097423 */ /* 0x000fc80000000809 */
[----:B------:R-:W-:-:S04]  /*0620*/  FFMA R9, R8, R9, -0.12148627638816833496 ;  /* 0xbdf8cdcc08097423 */ /* 0x000fc80000000009 */
[----:B------:R-:W-:-:S04]  /*0630*/  FFMA R9, R8, R9, 0.13980610668659210205 ;  /* 0x3e0f295508097423 */ /* 0x000fc80000000009 */
[----:B------:R-:W-:-:S04]  /*0640*/  FFMA R9, R8, R9, -0.16684235632419586182 ;  /* 0xbe2ad8b908097423 */ /* 0x000fc80000000009 */
[----:B------:R-:W-:-:S04]  /*0650*/  FFMA R9, R8, R9, 0.20012299716472625732 ;  /* 0x3e4ced0b08097423 */ /* 0x000fc80000000009 */
[----:B------:R-:W-:-:S04]  /*0660*/  FFMA R9, R8, R9, -0.24999669194221496582 ;  /* 0xbe7fff2208097423 */ /* 0x000fc80000000009 */
[----:B------:R-:W-:-:S04]  /*0670*/  FFMA R9, R8, R9, 0.33333182334899902344 ;  /* 0x3eaaaa7808097423 */ /* 0x000fc80000000009 */
[C---:B------:R-:W-:Y:S01]  /*0680*/  FFMA R21, R8.reuse, R9, -0.5 ;  /* 0xbf00000008157423 */ /* 0x040fe20000000009 */
[----:B------:R-:W-:Y:S02]  /*0690*/  FSEL R9, RZ, -23, P2 ;  /* 0xc1b80000ff097808 */ /* 0x000fe40001000000 */
[----:B------:R-:W-:Y:S01]  /*06a0*/  ISETP.GT.U32.AND P2, PT, R7, 0x7f7fffff, PT ;  /* 0x7f7fffff0700780c */ /* 0x000fe20003f44070 */
[----:B------:R-:W-:Y:S02]  /*06b0*/  FMUL R21, R8, R21 ;  /* 0x0000001508157220 */ /* 0x000fe40000400000 */
[----:B------:R-:W-:Y:S01]  /*06c0*/  FFMA R9, R20, 1.1920928955078125e-07, R9 ;  /* 0x3400000014097823 */ /* 0x000fe20000000009 */
[----:B------:R-:W-:Y:S01]  /*06d0*/  MOV R20, 0x7f800000 ;  /* 0x7f80000000147802 */ /* 0x000fe20000000f00 */
[----:B------:R-:W-:-:S04]  /*06e0*/  FFMA R8, R8, R21, R8 ;  /* 0x0000001508087223 */ /* 0x000fc80000000008 */
[----:B------:R-:W-:-:S04]  /*06f0*/  FFMA R8, R9, 0.69314718246459960938, R8 ;  /* 0x3f31721809087823 */ /* 0x000fc80000000008 */
[----:B------:R-:W-:-:S05]  /*0700*/  @P2 FFMA R8, R7, R20, +INF ;  /* 0x7f80000007082423 */ /* 0x000fca0000000014 */
[----:B------:R-:W-:-:S07]  /*0710*/  FSEL R20, R8, -INF , P3 ;  /* 0xff80000008147808 */ /* 0x000fce0001800000 */
.L_x_7:
[----:B------:R-:W-:Y:S05]  /*0720*/  BSYNC.RECONVERGENT B0 ;  /* 0x0000000000007941 */ /* 0x000fea0003800200 */
.L_x_6:
[----:B------:R-:W-:Y:S01]  /*0730*/  BSSY.RECONVERGENT B0, `(.L_x_8) ;  /* 0x000001e000007945 */ /* 0x000fe20003800200 */
[----:B------:R-:W-:Y:S01]  /*0740*/  FADD R17, -R20, R17 ;  /* 0x0000001114117221 */ /* 0x000fe20000000100 */
[----:B------:R-:W-:Y:S02]  /*0750*/  FADD R8, -R19, -RZ ;  /* 0x800000ff13087221 */ /* 0x000fe40000000100 */
[----:B------:R-:W-:Y:S05]  /*0760*/  @!P1 BRA `(.L_x_9) ;  /* 0x0000000000689947 */ /* 0x000fea0003800000 */
[----:B------:R-:W-:Y:S02]  /*0770*/  FSETP.GEU.AND P1, PT, R6, 1.175494350822287508e-38, PT ;  /* 0x008000000600780b */ /* 0x000fe40003f2e000 */
[----:B------:R-:W-:-:S11]  /*0780*/  MOV R8, 0x3e055027 ;  /* 0x3e05502700087802 */ /* 0x000fd60000000f00 */
        /* <DEDUP_REMOVED lines=24> */
.L_x_9:
[----:B------:R-:W-:Y:S05]  /*0910*/  BSYNC.RECONVERGENT B0 ;  /* 0x0000000000007941 */ /* 0x000fea0003800200 */
.L_x_8:
[----:B------:R-:W-:Y:S01]  /*0920*/  IADD3 R4, P2, PT, R4, 0x8, RZ ;  /* 0x0000000804047810 */ /* 0x000fe20007f5e0ff */
[----:B------:R-:W-:Y:S01]  /*0930*/  FADD R17, R17, -R8 ;  /* 0x8000000811117221 */ /* 0x000fe20000000000 */
[----:B------:R-:W-:-:S03]  /*0940*/  IADD3 R2, P1, PT, R2, 0x8, RZ ;  /* 0x0000000802027810 */ /* 0x000fc60007f3e0ff */
[----:B------:R-:W-:Y:S01]  /*0950*/  IMAD.X R5, RZ, RZ, R5, P2 ;  /* 0x000000ffff057224 */ /* 0x000fe200010e0605 */
[----:B------:R-:W-:Y:S01]  /*0960*/  IADD3.X R21, PT, PT, RZ, R3, RZ, P1, !PT ;  /* 0x00000003ff157210 */ /* 0x000fe20000ffe4ff */
[----:B------:R-:W-:Y:S08]  /*0970*/  @P0 BRA `(.L_x_10) ;  /* 0xfffffff800500947 */ /* 0x000ff0000383ffff */
[----:B------:R-:W-:Y:S01]  /*0980*/  HFMA2 R3, -RZ, RZ, 0, 0 ;  /* 0x00000000ff037431 */ /* 0x000fe200000001ff */
[----:B------:R-:W-:-:S07]  /*0990*/  LOP3.LUT R2, R16, 0x7ffffffe, RZ, 0xc0, !PT ;  /* 0x7ffffffe10027812 */ /* 0x000fce00078ec0ff */
.L_x_5:
[----:B------:R-:W-:-:S04]  /*09a0*/  LOP3.LUT R16, R16, 0x1, RZ, 0xc0, !PT ;  /* 0x0000000110107812 */ /* 0x000fc800078ec0ff */
[----:B------:R-:W-:-:S13]  /*09b0*/  ISETP.NE.U32.AND P0, PT, R16, 0x1, PT ;  /* 0x000000011000780c */ /* 0x000fda0003f05070 */
[----:B------:R-:W-:Y:S05]  /*09c0*/  @P0 BRA `(.L_x_4) ;  /* 0x0000000000ec0947 */ /* 0x000fea0003800000 */
[C---:B------:R-:W-:Y:S01]  /*09d0*/  SHF.L.U32 R9, R2.reuse, 0x2, RZ ;  /* 0x0000000202097819 */ /* 0x040fe200000006ff */
[----:B------:R-:W1:Y:S01]  /*09e0*/  LDCU UR6, c[0x0][0x38c] ;  /* 0x00007180ff0677ac */ /* 0x000e620008000800 */
[----:B------:R-:W-:Y:S02]  /*09f0*/  SHF.L.U64.HI R16, R2, 0x2, R3 ;  /* 0x0000000202107819 */ /* 0x000fe40000010203 */
[----:B------:R-:W-:Y:S01]  /*0a00*/  IADD3 R2, P0, PT, R9, R10, RZ ;  /* 0x0000000a09027210 */ /* 0x000fe20007f1e0ff */
[----:B------:R-:W2:Y:S03]  /*0a10*/  LDCU.64 UR8, c[0x0][0x380] ;  /* 0x00007000ff0877ac */ /* 0x000ea60008000a00 */
[----:B------:R-:W-:-:S05]  /*0a20*/  IADD3.X R3, PT, PT, R16, R15, RZ, P0, !PT ;  /* 0x0000000f10037210 */ /* 0x000fca00007fe4ff */
[----:B------:R-:W1:Y:S01]  /*0a30*/  LDG.E.CONSTANT R2, desc[UR4][R2.64] ;  /* 0x0000000402027981 */ /* 0x000e62000c1e9900 */
[----:B------:R-:W-:Y:S01]  /*0a40*/  IADD3 R4, P0, PT, R9, R12, RZ ;  /* 0x0000000c09047210 */ /* 0x000fe20007f1e0ff */
[----:B-1----:R-:W-:-:S05]  /*0a50*/  IMAD R5, R2, UR6, RZ ;  /* 0x0000000602057c24 */ /* 0x002fca000f8e02ff */
[----:B------:R-:W-:-:S04]  /*0a60*/  IADD3 R7, P1, PT, R5, R14, RZ ;  /* 0x0000000e05077210 */ /* 0x000fc80007f3e0ff */
[----:B------:R-:W-:Y:S02]  /*0a70*/  LEA.HI.X.SX32 R8, R5, RZ, 0x1, P1 ;  /* 0x000000ff05087211 */ /* 0x000fe400008f0eff */
[C---:B--2---:R-:W-:Y:S02]  /*0a80*/  LEA R6, P1, R7.reuse, UR8, 0x2 ;  /* 0x0000000807067c11 */ /* 0x044fe4000f8210ff */
[----:B------:R-:W-:Y:S02]  /*0a90*/  IADD3.X R5, PT, PT, R16, R13, RZ, P0, !PT ;  /* 0x0000000d10057210 */ /* 0x000fe400007fe4ff */
[----:B------:R-:W-:-:S03]  /*0aa0*/  LEA.HI.X R7, R7, UR9, R8, 0x2, P1 ;  /* 0x0000000907077c11 */ /* 0x000fc600088f1408 */
[----:B------:R-:W2:Y:S04]  /*0ab0*/  LDG.E.CONSTANT R4, desc[UR4][R4.64] ;  /* 0x0000000404047981 */ /* 0x000ea8000c1e9900 */
[----:B------:R-:W2:Y:S01]  /*0ac0*/  LDG.E.CONSTANT R7, desc[UR4][R6.64] ;  /* 0x0000000406077981 */ /* 0x000ea2000c1e9900 */
[----:B------:R-:W-:Y:S01]  /*0ad0*/  HFMA2 R9, -RZ, RZ, 3.7421875, 0 ;  /* 0x437c0000ff097431 */ /* 0x000fe200000001ff */
[----:B------:R-:W-:Y:S01]  /*0ae0*/  MOV R2, 0x3bbb989d ;  /* 0x3bbb989d00027802 */ /* 0x000fe20000000f00 */
[----:B------:R-:W-:Y:S01]  /*0af0*/  BSSY.RECONVERGENT B0, `(.L_x_11) ;  /* 0x0000027000007945 */ /* 0x000fe20003800200 */
[----:B--2---:R-:W-:-:S04]  /*0b00*/  FADD R3, -R4, R7 ;  /* 0x0000000704037221 */ /* 0x004fc80000000100 */
[C---:B------:R-:W-:Y:S01]  /*0b10*/  FFMA.SAT R2, R3.reuse, -R2, 0.5 ;  /* 0x3f00000003027423 */ /* 0x040fe20000002802 */
[----:B------:R-:W-:-:S03]  /*0b20*/  FADD R4, -R3, -RZ ;  /* 0x800000ff03047221 */ /* 0x000fc60000000100 */
[----:B------:R-:W-:-:S04]  /*0b30*/  FFMA.RM R2, R2, R9, 12582913 ;  /* 0x4b40000102027423 */ /* 0x000fc80000004009 */
[C---:B------:R-:W-:Y:S01]  /*0b40*/  FADD R8, R2.reuse, -12583039 ;  /* 0xcb40007f02087421 */ /* 0x040fe20000000000 */
[----:B------:R-:W-:-:S03]  /*0b50*/  SHF.L.U32 R2, R2, 0x17, RZ ;  /* 0x0000001702027819 */ /* 0x000fc600000006ff */
[----:B------:R-:W-:-:S04]  /*0b60*/  FFMA R8, R3, -1.4426950216293334961, -R8 ;  /* 0xbfb8aa3b03087823 */ /* 0x000fc80000000808 */
[----:B------:R-:W-:-:S04]  /*0b70*/  FFMA R8, R3, -1.925963033500011079e-08, R8 ;  /* 0xb2a5706003087823 */ /* 0x000fc80000000008 */
[----:B------:R-:W1:Y:S02]  /*0b80*/  MUFU.EX2 R9, R8 ;  /* 0x0000000800097308 */ /* 0x000e640000000800 */
[----:B-1----:R-:W-:-:S05]  /*0b90*/  FFMA R2, R2, R9, 1 ;  /* 0x3f80000002027423 */ /* 0x002fca0000000009 */
[----:B------:R-:W-:-:S13]  /*0ba0*/  FSETP.NE.AND P0, PT, |R2|, +INF , PT ;  /* 0x7f8000000200780b */ /* 0x000fda0003f05200 */
[----:B------:R-:W-:Y:S05]  /*0bb0*/  @!P0 BRA `(.L_x_12) ;  /* 0x0000000000688947 */ /* 0x000fea0003800000 */
[----:B------:R-:W-:Y:S02]  /*0bc0*/  FSETP.GEU.AND P0, PT, R2, 1.175494350822287508e-38, PT ;  /* 0x008000000200780b */ /* 0x000fe40003f0e000 */
[----:B------:R-:W-:-:S11]  /*0bd0*/  MOV R7, 0x3e055027 ;  /* 0x3e05502700077802 */ /* 0x000fd60000000f00 */
[----:B------:R-:W-:-:S04]  /*0be0*/  @!P0 FMUL R2, R2, 8388608 ;  /* 0x4b00000002028820 */ /* 0x000fc80000400000 */
[C---:B------:R-:W-:Y:S01]  /*0bf0*/  VIADD R3, R2.reuse, 0xc0d55555 ;  /* 0xc0d5555502037836 */ /* 0x040fe20000000000 */
[----:B------:R-:W-:-:S04]  /*0c00*/  FSETP.NEU.AND P1, PT, R2, RZ, PT ;  /* 0x000000ff0200720b */ /* 0x000fc80003f2d000 */
[----:B------:R-:W-:-:S04]  /*0c10*/  LOP3.LUT R5, R3, 0xff800000, RZ, 0xc0, !PT ;  /* 0xff80000003057812 */ /* 0x000fc800078ec0ff */
[-C--:B------:R-:W-:Y:S02]  /*0c20*/  IADD3 R3, PT, PT, R2, -R5.reuse, RZ ;  /* 0x8000000502037210 */ /* 0x080fe40007ffe0ff */
[----:B------:R-:W-:Y:S02]  /*0c30*/  I2FP.F32.S32 R4, R5 ;  /* 0x0000000500047245 */ /* 0x000fe40000201400 */
[----:B------:R-:W-:Y:S01]  /*0c40*/  MOV R5, 0x7f800000 ;  /* 0x7f80000000057802 */ /* 0x000fe20000000f00 */
        /* <DEDUP_REMOVED lines=8> */
[----:B------:R-:W-:Y:S01]  /*0cd0*/  FFMA R7, R6, R3, -0.5 ;  /* 0xbf00000006077423 */ /* 0x000fe20000000003 */
[----:B------:R-:W-:Y:S02]  /*0ce0*/  FSEL R3, RZ, -23, P0 ;  /* 0xc1b80000ff037808 */ /* 0x000fe40000000000 */
[----:B------:R-:W-:Y:S01]  /*0cf0*/  ISETP.GT.U32.AND P0, PT, R2, 0x7f7fffff, PT ;  /* 0x7f7fffff0200780c */ /* 0x000fe20003f04070 */
[----:B------:R-:W-:Y:S02]  /*0d00*/  FMUL R7, R6, R7 ;  /* 0x0000000706077220 */ /* 0x000fe40000400000 */
[----:B------:R-:W-:Y:S02]  /*0d10*/  FFMA R3, R4, 1.1920928955078125e-07, R3 ;  /* 0x3400000004037823 */ /* 0x000fe40000000003 */
[----:B------:R-:W-:-:S04]  /*0d20*/  FFMA R6, R6, R7, R6 ;  /* 0x0000000706067223 */ /* 0x000fc80000000006 */
[----:B------:R-:W-:-:S04]  /*0d30*/  FFMA R3, R3, 0.69314718246459960938, R6 ;  /* 0x3f31721803037823 */ /* 0x000fc80000000006 */
[----:B------:R-:W-:-:S05]  /*0d40*/  @P0 FFMA R3, R2, R5, +INF ;  /* 0x7f80000002030423 */ /* 0x000fca0000000005 */
[----:B------:R-:W-:-:S07]  /*0d50*/  FSEL R4, R3, -INF , P1 ;  /* 0xff80000003047808 */ /* 0x000fce0000800000 */
.L_x_12:
[----:B------:R-:W-:Y:S05]  /*0d60*/  BSYNC.RECONVERGENT B0 ;  /* 0x0000000000007941 */ /* 0x000fea0003800200 */
.L_x_11:
[----:B------:R-:W-:-:S07]  /*0d70*/  FADD R17, R17, -R4 ;  /* 0x8000000411117221 */ /* 0x000fce0000000000 */
.L_x_4:
[----:B------:R-:W-:Y:S01]  /*0d80*/  MOV R2, 0x3bbb989d ;  /* 0x3bbb989d00027802 */ /* 0x000fe20000000f00 */
[----:B------:R-:W1:Y:S01]  /*0d90*/  LDCU UR6, c[0x0][0x38c] ;  /* 0x00007180ff0677ac */ /* 0x000e620008000800 */
[----:B------:R-:W-:-:S03]  /*0da0*/  MOV R3, 0x437c0000 ;  /* 0x437c000000037802 */ /* 0x000fc60000000f00 */
[----:B------:R-:W-:-:S04]  /*0db0*/  FFMA.SAT R2, R2, R17, 0.5 ;  /* 0x3f00000002027423 */ /* 0x000fc80000002011 */
[----:B------:R-:W-:Y:S02]  /*0dc0*/  FFMA.RM R4, R2, R3, 12582913 ;  /* 0x4b40000102047423 */ /* 0x000fe40000004003 */
[----:B------:R-:W2:Y:S02]  /*0dd0*/  LDC.64 R2, c[0x0][0x3b8] ;  /* 0x0000ee00ff027b82 */ /* 0x000ea40000000a00 */
[C---:B------:R-:W-:Y:S01]  /*0de0*/  FADD R6, R4.reuse, -12583039 ;  /* 0xcb40007f04067421 */ /* 0x040fe20000000000 */
[----:B------:R-:W-:-:S03]  /*0df0*/  SHF.L.U32 R4, R4, 0x17, RZ ;  /* 0x0000001704047819 */ /* 0x000fc600000006ff */
[----:B------:R-:W-:Y:S01]  /*0e00*/  FFMA R6, R17, 1.4426950216293334961, -R6 ;  /* 0x3fb8aa3b11067823 */ /* 0x000fe20000000806 */
[----:B-1----:R-:W-:Y:S01]  /*0e10*/  IMAD R7, R11, UR6, R14 ;  /* 0x000000060b077c24 */ /* 0x002fe2000f8e020e */
[----:B------:R-:W1:Y:S02]  /*0e20*/  LDCU UR6, c[0x0][0x3b0] ;  /* 0x00007600ff0677ac */ /* 0x000e640008000800 */
[----:B------:R-:W-:Y:S01]  /*0e30*/  FFMA R6, R17, 1.925963033500011079e-08, R6 ;  /* 0x32a5706011067823 */ /* 0x000fe20000000006 */
[----:B0-----:R-:W-:-:S03]  /*0e40*/  IADD3 R11, PT, PT, R0, R11, RZ ;  /* 0x0000000b000b7210 */ /* 0x001fc60007ffe0ff */
[----:B------:R-:W0:Y:S01]  /*0e50*/  MUFU.EX2 R5, R6 ;  /* 0x0000000600057308 */ /* 0x000e220000000800 */
[----:B--2---:R-:W-:Y:S01]  /*0e60*/  IMAD.WIDE.U32 R2, R7, 0x4, R2 ;  /* 0x0000000407027825 */ /* 0x004fe200078e0002 */
[----:B-1----:R-:W-:-:S03]  /*0e70*/  ISETP.GE.AND P0, PT, R11, UR6, PT ;  /* 0x000000060b007c0c */ /* 0x002fc6000bf06270 */
[----:B0-----:R-:W-:-:S05]  /*0e80*/  FMUL R5, R4, R5 ;  /* 0x0000000504057220 */ /* 0x001fca0000400000 */
[----:B------:R4:W-:Y:S05]  /*0e90*/  STG.E desc[UR4][R2.64], R5 ;  /* 0x0000000502007986 */ /* 0x0009ea000c101904 */
[----:B------:R-:W-:Y:S05]  /*0ea0*/  @!P0 BRA `(.L_x_13) ;  /* 0xfffffff000948947 */ /* 0x000fea000383ffff */
[----:B------:R-:W-:Y:S05]  /*0eb0*/  EXIT ;  /* 0x000000000000794d */ /* 0x000fea0003800000 */
.L_x_14:
        /* <DEDUP_REMOVED lines=12> */
.L_x_16:


//--------------------- .nv.shared.reserved.0     --------------------------
	.section	.nv.shared.reserved.0,"aw",@nobits
	.weak		__nv_reservedSMEM_offset_0_alias
	.size		__nv_reservedSMEM_offset_0_alias, 0, 64
	.other		__nv_reservedSMEM_offset_0_alias,@"STO_CUDA_RESERVED_SHARED STV_DEFAULT"
__nv_reservedSMEM_offset_0_alias:
	.zero		0
	.zero		64


//--------------------- .nv.constant0._Z18PolynomForwardImplPKfiS0_iiPf --------------------------
	.section	.nv.constant0._Z18PolynomForwardImplPKfiS0_iiPf,"a",@progbits
	.sectionflags	@""
	.align	4
.nv.constant0._Z18PolynomForwardImplPKfiS0_iiPf:
	.zero		936


//--------------------- .nv.constant0._Z16PolynomProbsImplPKfiiPKiS0_S2_S2_iPf --------------------------
	.section	.nv.constant0._Z16PolynomProbsImplPKfiiPKiS0_S2_S2_iPf,"a",@progbits
	.sectionflags	@""
	.align	4
.nv.constant0._Z16PolynomProbsImplPKfiiPKiS0_S2_S2_iPf:
	.zero		960


//--------------------- SYMBOLS --------------------------

	.type		.nv.reservedSmem.offset0,@object
	.size		.nv.reservedSmem.offset0,0x4
